//
// Generated by NVIDIA NVVM Compiler
//
// Compiler Build ID: CL-36424714
// Cuda compilation tools, release 13.0, V13.0.88
// Based on NVVM 20.0.0
//

.version 9.0
.target sm_100
.address_size 64

	// .globl	updateParams

.visible .entry updateParams(
	.param .u32 updateParams_param_0,
	.param .f32 updateParams_param_1,
	.param .f32 updateParams_param_2,
	.param .f32 updateParams_param_3,
	.param .f32 updateParams_param_4,
	.param .u64 .ptr .align 1 updateParams_param_5,
	.param .u64 .ptr .align 1 updateParams_param_6,
	.param .u64 .ptr .align 1 updateParams_param_7,
	.param .u64 .ptr .align 1 updateParams_param_8
)
{
	.reg .pred 	%p<7>;
	.reg .b32 	%r<31>;
	.reg .b32 	%f<84>;
	.reg .b64 	%rd<32>;

	ld.param.u32 	%r12, [updateParams_param_0];
	ld.param.f32 	%f3, [updateParams_param_1];
	ld.param.f32 	%f4, [updateParams_param_2];
	ld.param.f32 	%f5, [updateParams_param_3];
	ld.param.f32 	%f6, [updateParams_param_4];
	ld.param.u64 	%rd5, [updateParams_param_5];
	ld.param.u64 	%rd6, [updateParams_param_6];
	ld.param.u64 	%rd7, [updateParams_param_7];
	ld.param.u64 	%rd8, [updateParams_param_8];
	cvta.to.global.u64 	%rd1, %rd5;
	cvta.to.global.u64 	%rd2, %rd8;
	cvta.to.global.u64 	%rd3, %rd6;
	cvta.to.global.u64 	%rd4, %rd7;
	mov.u32 	%r13, %ctaid.x;
	mov.u32 	%r14, %ntid.x;
	mov.u32 	%r15, %tid.x;
	mad.lo.s32 	%r29, %r13, %r14, %r15;
	mov.u32 	%r16, %nctaid.x;
	mul.lo.s32 	%r2, %r14, %r16;
	setp.ge.s32 	%p1, %r29, %r12;
	@%p1 bra 	$L__BB0_7;
	mov.f32 	%f7, 0f3F800000;
	sub.rn.f32 	%f1, %f7, %f4;
	neg.f32 	%f8, %f3;
	lg2.approx.f32 	%f9, %f4;
	mul.f32 	%f10, %f6, %f9;
	ex2.approx.f32 	%f11, %f10;
	sub.rn.f32 	%f12, %f7, %f11;
	rcp.rn.f32 	%f13, %f12;
	mul.rn.f32 	%f2, %f8, %f13;
	add.s32 	%r17, %r29, %r2;
	max.s32 	%r18, %r12, %r17;
	setp.lt.s32 	%p2, %r17, %r12;
	selp.u32 	%r19, 1, 0, %p2;
	add.s32 	%r20, %r17, %r19;
	sub.s32 	%r21, %r18, %r20;
	div.u32 	%r22, %r21, %r2;
	add.s32 	%r3, %r22, %r19;
	and.b32  	%r23, %r3, 3;
	setp.eq.s32 	%p3, %r23, 3;
	@%p3 bra 	$L__BB0_4;
	add.s32 	%r24, %r3, 1;
	and.b32  	%r25, %r24, 3;
	neg.s32 	%r27, %r25;
$L__BB0_3:
	.pragma "nounroll";
	mul.wide.s32 	%rd9, %r29, 4;
	add.s64 	%rd10, %rd1, %rd9;
	add.s64 	%rd11, %rd2, %rd9;
	add.s64 	%rd12, %rd3, %rd9;
	add.s64 	%rd13, %rd4, %rd9;
	ld.global.f32 	%f14, [%rd13];
	ld.global.f32 	%f15, [%rd12];
	mul.rn.f32 	%f16, %f1, %f15;
	fma.rn.f32 	%f17, %f4, %f14, %f16;
	st.global.f32 	[%rd13], %f17;
	ld.global.f32 	%f18, [%rd11];
	mul.rn.f32 	%f19, %f5, %f18;
	ld.global.f32 	%f20, [%rd12];
	abs.f32 	%f21, %f20;
	max.f32 	%f22, %f19, %f21;
	max.f32 	%f23, %f22, 0f24E69595;
	st.global.f32 	[%rd11], %f23;
	ld.global.f32 	%f24, [%rd13];
	div.approx.f32 	%f25, %f24, %f23;
	ld.global.f32 	%f26, [%rd10];
	fma.rn.f32 	%f27, %f2, %f25, %f26;
	st.global.f32 	[%rd10], %f27;
	add.s32 	%r29, %r29, %r2;
	add.s32 	%r27, %r27, 1;
	setp.ne.s32 	%p4, %r27, 0;
	@%p4 bra 	$L__BB0_3;
$L__BB0_4:
	setp.lt.u32 	%p5, %r3, 3;
	@%p5 bra 	$L__BB0_7;
	mul.wide.s32 	%rd19, %r2, 4;
	shl.b32 	%r26, %r2, 2;
$L__BB0_6:
	mul.wide.s32 	%rd14, %r29, 4;
	add.s64 	%rd15, %rd4, %rd14;
	ld.global.f32 	%f28, [%rd15];
	add.s64 	%rd16, %rd3, %rd14;
	ld.global.f32 	%f29, [%rd16];
	mul.rn.f32 	%f30, %f1, %f29;
	fma.rn.f32 	%f31, %f4, %f28, %f30;
	st.global.f32 	[%rd15], %f31;
	add.s64 	%rd17, %rd2, %rd14;
	ld.global.f32 	%f32, [%rd17];
	mul.rn.f32 	%f33, %f5, %f32;
	ld.global.f32 	%f34, [%rd16];
	abs.f32 	%f35, %f34;
	max.f32 	%f36, %f33, %f35;
	max.f32 	%f37, %f36, 0f24E69595;
	st.global.f32 	[%rd17], %f37;
	ld.global.f32 	%f38, [%rd15];
	div.approx.f32 	%f39, %f38, %f37;
	add.s64 	%rd18, %rd1, %rd14;
	ld.global.f32 	%f40, [%rd18];
	fma.rn.f32 	%f41, %f2, %f39, %f40;
	st.global.f32 	[%rd18], %f41;
	add.s64 	%rd20, %rd15, %rd19;
	ld.global.f32 	%f42, [%rd20];
	add.s64 	%rd21, %rd16, %rd19;
	ld.global.f32 	%f43, [%rd21];
	mul.rn.f32 	%f44, %f1, %f43;
	fma.rn.f32 	%f45, %f4, %f42, %f44;
	st.global.f32 	[%rd20], %f45;
	add.s64 	%rd22, %rd17, %rd19;
	ld.global.f32 	%f46, [%rd22];
	mul.rn.f32 	%f47, %f5, %f46;
	ld.global.f32 	%f48, [%rd21];
	abs.f32 	%f49, %f48;
	max.f32 	%f50, %f47, %f49;
	max.f32 	%f51, %f50, 0f24E69595;
	st.global.f32 	[%rd22], %f51;
	ld.global.f32 	%f52, [%rd20];
	div.approx.f32 	%f53, %f52, %f51;
	add.s64 	%rd23, %rd18, %rd19;
	ld.global.f32 	%f54, [%rd23];
	fma.rn.f32 	%f55, %f2, %f53, %f54;
	st.global.f32 	[%rd23], %f55;
	add.s64 	%rd24, %rd20, %rd19;
	ld.global.f32 	%f56, [%rd24];
	add.s64 	%rd25, %rd21, %rd19;
	ld.global.f32 	%f57, [%rd25];
	mul.rn.f32 	%f58, %f1, %f57;
	fma.rn.f32 	%f59, %f4, %f56, %f58;
	st.global.f32 	[%rd24], %f59;
	add.s64 	%rd26, %rd22, %rd19;
	ld.global.f32 	%f60, [%rd26];
	mul.rn.f32 	%f61, %f5, %f60;
	ld.global.f32 	%f62, [%rd25];
	abs.f32 	%f63, %f62;
	max.f32 	%f64, %f61, %f63;
	max.f32 	%f65, %f64, 0f24E69595;
	st.global.f32 	[%rd26], %f65;
	ld.global.f32 	%f66, [%rd24];
	div.approx.f32 	%f67, %f66, %f65;
	add.s64 	%rd27, %rd23, %rd19;
	ld.global.f32 	%f68, [%rd27];
	fma.rn.f32 	%f69, %f2, %f67, %f68;
	st.global.f32 	[%rd27], %f69;
	add.s64 	%rd28, %rd24, %rd19;
	ld.global.f32 	%f70, [%rd28];
	add.s64 	%rd29, %rd25, %rd19;
	ld.global.f32 	%f71, [%rd29];
	mul.rn.f32 	%f72, %f1, %f71;
	fma.rn.f32 	%f73, %f4, %f70, %f72;
	st.global.f32 	[%rd28], %f73;
	add.s64 	%rd30, %rd26, %rd19;
	ld.global.f32 	%f74, [%rd30];
	mul.rn.f32 	%f75, %f5, %f74;
	ld.global.f32 	%f76, [%rd29];
	abs.f32 	%f77, %f76;
	max.f32 	%f78, %f75, %f77;
	max.f32 	%f79, %f78, 0f24E69595;
	st.global.f32 	[%rd30], %f79;
	ld.global.f32 	%f80, [%rd28];
	div.approx.f32 	%f81, %f80, %f79;
	add.s64 	%rd31, %rd27, %rd19;
	ld.global.f32 	%f82, [%rd31];
	fma.rn.f32 	%f83, %f2, %f81, %f82;
	st.global.f32 	[%rd31], %f83;
	add.s32 	%r29, %r26, %r29;
	setp.lt.s32 	%p6, %r29, %r12;
	@%p6 bra 	$L__BB0_6;
$L__BB0_7:
	ret;

}
	// .globl	updateEst
.visible .entry updateEst(
	.param .u32 updateEst_param_0,
	.param .f32 updateEst_param_1,
	.param .f32 updateEst_param_2,
	.param .u64 .ptr .align 1 updateEst_param_3,
	.param .u64 .ptr .align 1 updateEst_param_4,
	.param .u64 .ptr .align 1 updateEst_param_5
)
{
	.reg .pred 	%p<7>;
	.reg .b32 	%r<31>;
	.reg .b32 	%f<30>;
	.reg .b64 	%rd<25>;

	ld.param.u32 	%r12, [updateEst_param_0];
	ld.param.f32 	%f2, [updateEst_param_1];
	ld.param.f32 	%f3, [updateEst_param_2];
	ld.param.u64 	%rd4, [updateEst_param_3];
	ld.param.u64 	%rd5, [updateEst_param_4];
	ld.param.u64 	%rd6, [updateEst_param_5];
	cvta.to.global.u64 	%rd1, %rd6;
	cvta.to.global.u64 	%rd2, %rd5;
	cvta.to.global.u64 	%rd3, %rd4;
	mov.u32 	%r13, %ctaid.x;
	mov.u32 	%r14, %ntid.x;
	mov.u32 	%r15, %tid.x;
	mad.lo.s32 	%r29, %r13, %r14, %r15;
	mov.u32 	%r16, %nctaid.x;
	mul.lo.s32 	%r2, %r14, %r16;
	setp.ge.s32 	%p1, %r29, %r12;
	@%p1 bra 	$L__BB1_7;
	mov.f32 	%f4, 0f3F800000;
	sub.rn.f32 	%f1, %f4, %f2;
	add.s32 	%r17, %r29, %r2;
	max.s32 	%r18, %r12, %r17;
	setp.lt.s32 	%p2, %r17, %r12;
	selp.u32 	%r19, 1, 0, %p2;
	add.s32 	%r20, %r17, %r19;
	sub.s32 	%r21, %r18, %r20;
	div.u32 	%r22, %r21, %r2;
	add.s32 	%r3, %r22, %r19;
	and.b32  	%r23, %r3, 3;
	setp.eq.s32 	%p3, %r23, 3;
	@%p3 bra 	$L__BB1_4;
	add.s32 	%r24, %r3, 1;
	and.b32  	%r25, %r24, 3;
	neg.s32 	%r27, %r25;
$L__BB1_3:
	.pragma "nounroll";
	mul.wide.s32 	%rd7, %r29, 4;
	add.s64 	%rd8, %rd1, %rd7;
	add.s64 	%rd9, %rd2, %rd7;
	add.s64 	%rd10, %rd3, %rd7;
	ld.global.f32 	%f5, [%rd10];
	ld.global.f32 	%f6, [%rd9];
	mul.rn.f32 	%f7, %f2, %f6;
	fma.rn.f32 	%f8, %f1, %f5, %f7;
	st.global.f32 	[%rd9], %f8;
	mul.rn.f32 	%f9, %f3, %f8;
	st.global.f32 	[%rd8], %f9;
	add.s32 	%r29, %r29, %r2;
	add.s32 	%r27, %r27, 1;
	setp.ne.s32 	%p4, %r27, 0;
	@%p4 bra 	$L__BB1_3;
$L__BB1_4:
	setp.lt.u32 	%p5, %r3, 3;
	@%p5 bra 	$L__BB1_7;
	mul.wide.s32 	%rd15, %r2, 4;
	shl.b32 	%r26, %r2, 2;
$L__BB1_6:
	mul.wide.s32 	%rd11, %r29, 4;
	add.s64 	%rd12, %rd3, %rd11;
	ld.global.f32 	%f10, [%rd12];
	add.s64 	%rd13, %rd2, %rd11;
	ld.global.f32 	%f11, [%rd13];
	mul.rn.f32 	%f12, %f2, %f11;
	fma.rn.f32 	%f13, %f1, %f10, %f12;
	st.global.f32 	[%rd13], %f13;
	mul.rn.f32 	%f14, %f3, %f13;
	add.s64 	%rd14, %rd1, %rd11;
	st.global.f32 	[%rd14], %f14;
	add.s64 	%rd16, %rd12, %rd15;
	ld.global.f32 	%f15, [%rd16];
	add.s64 	%rd17, %rd13, %rd15;
	ld.global.f32 	%f16, [%rd17];
	mul.rn.f32 	%f17, %f2, %f16;
	fma.rn.f32 	%f18, %f1, %f15, %f17;
	st.global.f32 	[%rd17], %f18;
	mul.rn.f32 	%f19, %f3, %f18;
	add.s64 	%rd18, %rd14, %rd15;
	st.global.f32 	[%rd18], %f19;
	add.s64 	%rd19, %rd16, %rd15;
	ld.global.f32 	%f20, [%rd19];
	add.s64 	%rd20, %rd17, %rd15;
	ld.global.f32 	%f21, [%rd20];
	mul.rn.f32 	%f22, %f2, %f21;
	fma.rn.f32 	%f23, %f1, %f20, %f22;
	st.global.f32 	[%rd20], %f23;
	mul.rn.f32 	%f24, %f3, %f23;
	add.s64 	%rd21, %rd18, %rd15;
	st.global.f32 	[%rd21], %f24;
	add.s64 	%rd22, %rd19, %rd15;
	ld.global.f32 	%f25, [%rd22];
	add.s64 	%rd23, %rd20, %rd15;
	ld.global.f32 	%f26, [%rd23];
	mul.rn.f32 	%f27, %f2, %f26;
	fma.rn.f32 	%f28, %f1, %f25, %f27;
	st.global.f32 	[%rd23], %f28;
	mul.rn.f32 	%f29, %f3, %f28;
	add.s64 	%rd24, %rd21, %rd15;
	st.global.f32 	[%rd24], %f29;
	add.s32 	%r29, %r26, %r29;
	setp.lt.s32 	%p6, %r29, %r12;
	@%p6 bra 	$L__BB1_6;
$L__BB1_7:
	ret;

}
	// .globl	elSq
.visible .entry elSq(
	.param .u32 elSq_param_0,
	.param .u64 .ptr .align 1 elSq_param_1
)
{
	.reg .pred 	%p<7>;
	.reg .b32 	%r<31>;
	.reg .b32 	%f<11>;
	.reg .b64 	%rd<11>;

	ld.param.u32 	%r12, [elSq_param_0];
	ld.param.u64 	%rd2, [elSq_param_1];
	cvta.to.global.u64 	%rd1, %rd2;
	mov.u32 	%r13, %ctaid.x;
	mov.u32 	%r14, %ntid.x;
	mov.u32 	%r15, %tid.x;
	mad.lo.s32 	%r29, %r13, %r14, %r15;
	mov.u32 	%r16, %nctaid.x;
	mul.lo.s32 	%r2, %r14, %r16;
	setp.ge.s32 	%p1, %r29, %r12;
	@%p1 bra 	$L__BB2_7;
	add.s32 	%r17, %r29, %r2;
	max.s32 	%r18, %r12, %r17;
	setp.lt.s32 	%p2, %r17, %r12;
	selp.u32 	%r19, 1, 0, %p2;
	add.s32 	%r20, %r17, %r19;
	sub.s32 	%r21, %r18, %r20;
	div.u32 	%r22, %r21, %r2;
	add.s32 	%r3, %r22, %r19;
	and.b32  	%r23, %r3, 3;
	setp.eq.s32 	%p3, %r23, 3;
	@%p3 bra 	$L__BB2_4;
	add.s32 	%r24, %r3, 1;
	and.b32  	%r25, %r24, 3;
	neg.s32 	%r27, %r25;
$L__BB2_3:
	.pragma "nounroll";
	mul.wide.s32 	%rd3, %r29, 4;
	add.s64 	%rd4, %rd1, %rd3;
	ld.global.f32 	%f1, [%rd4];
	mul.rn.f32 	%f2, %f1, %f1;
	st.global.f32 	[%rd4], %f2;
	add.s32 	%r29, %r29, %r2;
	add.s32 	%r27, %r27, 1;
	setp.ne.s32 	%p4, %r27, 0;
	@%p4 bra 	$L__BB2_3;
$L__BB2_4:
	setp.lt.u32 	%p5, %r3, 3;
	@%p5 bra 	$L__BB2_7;
	mul.wide.s32 	%rd7, %r2, 4;
	shl.b32 	%r26, %r2, 2;
$L__BB2_6:
	mul.wide.s32 	%rd5, %r29, 4;
	add.s64 	%rd6, %rd1, %rd5;
	ld.global.f32 	%f3, [%rd6];
	mul.rn.f32 	%f4, %f3, %f3;
	st.global.f32 	[%rd6], %f4;
	add.s64 	%rd8, %rd6, %rd7;
	ld.global.f32 	%f5, [%rd8];
	mul.rn.f32 	%f6, %f5, %f5;
	st.global.f32 	[%rd8], %f6;
	add.s64 	%rd9, %rd8, %rd7;
	ld.global.f32 	%f7, [%rd9];
	mul.rn.f32 	%f8, %f7, %f7;
	st.global.f32 	[%rd9], %f8;
	add.s64 	%rd10, %rd9, %rd7;
	ld.global.f32 	%f9, [%rd10];
	mul.rn.f32 	%f10, %f9, %f9;
	st.global.f32 	[%rd10], %f10;
	add.s32 	%r29, %r26, %r29;
	setp.lt.s32 	%p6, %r29, %r12;
	@%p6 bra 	$L__BB2_6;
$L__BB2_7:
	ret;

}
	// .globl	elSq2
.visible .entry elSq2(
	.param .u32 elSq2_param_0,
	.param .u64 .ptr .align 1 elSq2_param_1,
	.param .u64 .ptr .align 1 elSq2_param_2
)
{
	.reg .pred 	%p<7>;
	.reg .b32 	%r<31>;
	.reg .b32 	%f<11>;
	.reg .b64 	%rd<18>;

	ld.param.u32 	%r12, [elSq2_param_0];
	ld.param.u64 	%rd3, [elSq2_param_1];
	ld.param.u64 	%rd4, [elSq2_param_2];
	cvta.to.global.u64 	%rd1, %rd4;
	cvta.to.global.u64 	%rd2, %rd3;
	mov.u32 	%r13, %ctaid.x;
	mov.u32 	%r14, %ntid.x;
	mov.u32 	%r15, %tid.x;
	mad.lo.s32 	%r29, %r13, %r14, %r15;
	mov.u32 	%r16, %nctaid.x;
	mul.lo.s32 	%r2, %r14, %r16;
	setp.ge.s32 	%p1, %r29, %r12;
	@%p1 bra 	$L__BB3_7;
	add.s32 	%r17, %r29, %r2;
	max.s32 	%r18, %r12, %r17;
	setp.lt.s32 	%p2, %r17, %r12;
	selp.u32 	%r19, 1, 0, %p2;
	add.s32 	%r20, %r17, %r19;
	sub.s32 	%r21, %r18, %r20;
	div.u32 	%r22, %r21, %r2;
	add.s32 	%r3, %r22, %r19;
	and.b32  	%r23, %r3, 3;
	setp.eq.s32 	%p3, %r23, 3;
	@%p3 bra 	$L__BB3_4;
	add.s32 	%r24, %r3, 1;
	and.b32  	%r25, %r24, 3;
	neg.s32 	%r27, %r25;
$L__BB3_3:
	.pragma "nounroll";
	mul.wide.s32 	%rd5, %r29, 4;
	add.s64 	%rd6, %rd1, %rd5;
	add.s64 	%rd7, %rd2, %rd5;
	ld.global.f32 	%f1, [%rd7];
	mul.rn.f32 	%f2, %f1, %f1;
	st.global.f32 	[%rd6], %f2;
	add.s32 	%r29, %r29, %r2;
	add.s32 	%r27, %r27, 1;
	setp.ne.s32 	%p4, %r27, 0;
	@%p4 bra 	$L__BB3_3;
$L__BB3_4:
	setp.lt.u32 	%p5, %r3, 3;
	@%p5 bra 	$L__BB3_7;
	mul.wide.s32 	%rd11, %r2, 4;
	shl.b32 	%r26, %r2, 2;
$L__BB3_6:
	mul.wide.s32 	%rd8, %r29, 4;
	add.s64 	%rd9, %rd2, %rd8;
	ld.global.f32 	%f3, [%rd9];
	mul.rn.f32 	%f4, %f3, %f3;
	add.s64 	%rd10, %rd1, %rd8;
	st.global.f32 	[%rd10], %f4;
	add.s64 	%rd12, %rd9, %rd11;
	ld.global.f32 	%f5, [%rd12];
	mul.rn.f32 	%f6, %f5, %f5;
	add.s64 	%rd13, %rd10, %rd11;
	st.global.f32 	[%rd13], %f6;
	add.s64 	%rd14, %rd12, %rd11;
	ld.global.f32 	%f7, [%rd14];
	mul.rn.f32 	%f8, %f7, %f7;
	add.s64 	%rd15, %rd13, %rd11;
	st.global.f32 	[%rd15], %f8;
	add.s64 	%rd16, %rd14, %rd11;
	ld.global.f32 	%f9, [%rd16];
	mul.rn.f32 	%f10, %f9, %f9;
	add.s64 	%rd17, %rd15, %rd11;
	st.global.f32 	[%rd17], %f10;
	add.s32 	%r29, %r26, %r29;
	setp.lt.s32 	%p6, %r29, %r12;
	@%p6 bra 	$L__BB3_6;
$L__BB3_7:
	ret;

}
	// .globl	scaleParams
.visible .entry scaleParams(
	.param .u32 scaleParams_param_0,
	.param .u32 scaleParams_param_1,
	.param .f32 scaleParams_param_2,
	.param .u64 .ptr .align 1 scaleParams_param_3,
	.param .u64 .ptr .align 1 scaleParams_param_4
)
{
	.reg .pred 	%p<4>;
	.reg .b32 	%r<15>;
	.reg .b32 	%f<8>;
	.reg .b64 	%rd<9>;

	ld.param.u32 	%r3, [scaleParams_param_0];
	ld.param.u32 	%r4, [scaleParams_param_1];
	ld.param.f32 	%f1, [scaleParams_param_2];
	ld.param.u64 	%rd1, [scaleParams_param_3];
	ld.param.u64 	%rd2, [scaleParams_param_4];
	mov.u32 	%r6, %ctaid.x;
	mov.u32 	%r7, %ntid.x;
	mov.u32 	%r8, %tid.x;
	mad.lo.s32 	%r1, %r6, %r7, %r8;
	mov.u32 	%r9, %ctaid.y;
	mov.u32 	%r10, %ntid.y;
	mov.u32 	%r11, %tid.y;
	mad.lo.s32 	%r12, %r9, %r10, %r11;
	mul.lo.s32 	%r2, %r12, %r3;
	setp.ge.s32 	%p1, %r1, %r3;
	setp.ge.s32 	%p2, %r12, %r4;
	or.pred  	%p3, %p1, %p2;
	@%p3 bra 	$L__BB4_2;
	cvta.to.global.u64 	%rd3, %rd2;
	cvta.to.global.u64 	%rd4, %rd1;
	mul.wide.s32 	%rd5, %r1, 4;
	add.s64 	%rd6, %rd3, %rd5;
	ld.global.f32 	%f2, [%rd6];
	sqrt.rn.f32 	%f3, %f2;
	div.approx.f32 	%f4, %f1, %f3;
	cvt.sat.f32.f32 	%f5, %f4;
	add.s32 	%r14, %r2, %r1;
	mul.wide.s32 	%rd7, %r14, 4;
	add.s64 	%rd8, %rd4, %rd7;
	ld.global.f32 	%f6, [%rd8];
	mul.rn.f32 	%f7, %f6, %f5;
	st.global.f32 	[%rd8], %f7;
$L__BB4_2:
	ret;

}


// ===== COMPILED SASS (sm_100) =====

	.target	sm_100

	.elftype	@"ET_EXEC"


//--------------------- .note.nv.tkinfo           --------------------------
	.section	.note.nv.tkinfo,"",@"SHT_NOTE"
	.sectionflags	@"SHF_NOTE_NV_TKINFO"
	.tkinfo
        /*0018*/ 	.word	0x00000002
        /*0030*/ 	.string	""
        /*0030*/ 	.string	"ptxas"
        /*0030*/ 	.string	"Cuda compilation tools, release 13.0, V13.0.88"
        /*0030*/ 	.string	"Build cuda_13.0.r13.0/compiler.36424714_0"
        /*0030*/ 	.string	"-arch sm_100 -m 64 "



//--------------------- .note.nv.cuinfo           --------------------------
	.section	.note.nv.cuinfo,"",@"SHT_NOTE"
	.sectionflags	@"SHF_NOTE_NV_CUINFO"
        /*0018*/ 	.short	0x0002
        /*001a*/ 	.short	0x0064
        /*001c*/ 	.short	0x0082
	.zero		2


//--------------------- .nv.info                  --------------------------
	.section	.nv.info,"",@"SHT_CUDA_INFO"
	.align	4


	//----- nvinfo : EIATTR_REGCOUNT
	.align		4
        /*0000*/ 	.byte	0x04, 0x2f
        /*0002*/ 	.short	(.L_1 - .L_0)
	.align		4
.L_0:
        /*0004*/ 	.word	index@(updateParams)
        /*0008*/ 	.word	0x0000001d


	//----- nvinfo : EIATTR_FRAME_SIZE
	.align		4
.L_1:
        /*000c*/ 	.byte	0x04, 0x11
        /*000e*/ 	.short	(.L_3 - .L_2)
	.align		4
.L_2:
        /*0010*/ 	.word	index@($__internal_1_$__cuda_sm20_rcp_rn_f32_slowpath)
        /*0014*/ 	.word	0x00000000


	//----- nvinfo : EIATTR_FRAME_SIZE
	.align		4
.L_3:
        /*0018*/ 	.byte	0x04, 0x11
        /*001a*/ 	.short	(.L_5 - .L_4)
	.align		4
.L_4:
        /*001c*/ 	.word	index@(updateParams)
        /*0020*/ 	.word	0x00000000


	//----- nvinfo : EIATTR_REGCOUNT
	.align		4
.L_5:
        /*0024*/ 	.byte	0x04, 0x2f
        /*0026*/ 	.short	(.L_7 - .L_6)
	.align		4
.L_6:
        /*0028*/ 	.word	index@(updateEst)
        /*002c*/ 	.word	0x00000020


	//----- nvinfo : EIATTR_FRAME_SIZE
	.align		4
.L_7:
        /*0030*/ 	.byte	0x04, 0x11
        /*0032*/ 	.short	(.L_9 - .L_8)
	.align		4
.L_8:
        /*0034*/ 	.word	index@(updateEst)
        /*0038*/ 	.word	0x00000000


	//----- nvinfo : EIATTR_REGCOUNT
	.align		4
.L_9:
        /*003c*/ 	.byte	0x04, 0x2f
        /*003e*/ 	.short	(.L_11 - .L_10)
	.align		4
.L_10:
        /*0040*/ 	.word	index@(elSq)
        /*0044*/ 	.word	0x00000018


	//----- nvinfo : EIATTR_FRAME_SIZE
	.align		4
.L_11:
        /*0048*/ 	.byte	0x04, 0x11
        /*004a*/ 	.short	(.L_13 - .L_12)
	.align		4
.L_12:
        /*004c*/ 	.word	index@(elSq)
        /*0050*/ 	.word	0x00000000


	//----- nvinfo : EIATTR_REGCOUNT
	.align		4
.L_13:
        /*0054*/ 	.byte	0x04, 0x2f
        /*0056*/ 	.short	(.L_15 - .L_14)
	.align		4
.L_14:
        /*0058*/ 	.word	index@(elSq2)
        /*005c*/ 	.word	0x0000001c


	//----- nvinfo : EIATTR_FRAME_SIZE
	.align		4
.L_15:
        /*0060*/ 	.byte	0x04, 0x11
        /*0062*/ 	.short	(.L_17 - .L_16)
	.align		4
.L_16:
        /*0064*/ 	.word	index@(elSq2)
        /*0068*/ 	.word	0x00000000


	//----- nvinfo : EIATTR_REGCOUNT
	.align		4
.L_17:
        /*006c*/ 	.byte	0x04, 0x2f
        /*006e*/ 	.short	(.L_19 - .L_18)
	.align		4
.L_18:
        /*0070*/ 	.word	index@(scaleParams)
        /*0074*/ 	.word	0x0000000c


	//----- nvinfo : EIATTR_FRAME_SIZE
	.align		4
.L_19:
        /*0078*/ 	.byte	0x04, 0x11
        /*007a*/ 	.short	(.L_21 - .L_20)
	.align		4
.L_20:
        /*007c*/ 	.word	index@($__internal_0_$__cuda_sm20_sqrt_rn_f32_slowpath)
        /*0080*/ 	.word	0x00000000


	//----- nvinfo : EIATTR_FRAME_SIZE
	.align		4
.L_21:
        /*0084*/ 	.byte	0x04, 0x11
        /*0086*/ 	.short	(.L_23 - .L_22)
	.align		4
.L_22:
        /*0088*/ 	.word	index@(scaleParams)
        /*008c*/ 	.word	0x00000000


	//----- nvinfo : EIATTR_MIN_STACK_SIZE
	.align		4
.L_23:
        /*0090*/ 	.byte	0x04, 0x12
        /*0092*/ 	.short	(.L_25 - .L_24)
	.align		4
.L_24:
        /*0094*/ 	.word	index@(scaleParams)
        /*0098*/ 	.word	0x00000000


	//----- nvinfo : EIATTR_MIN_STACK_SIZE
	.align		4
.L_25:
        /*009c*/ 	.byte	0x04, 0x12
        /*009e*/ 	.short	(.L_27 - .L_26)
	.align		4
.L_26:
        /*00a0*/ 	.word	index@(elSq2)
        /*00a4*/ 	.word	0x00000000


	//----- nvinfo : EIATTR_MIN_STACK_SIZE
	.align		4
.L_27:
        /*00a8*/ 	.byte	0x04, 0x12
        /*00aa*/ 	.short	(.L_29 - .L_28)
	.align		4
.L_28:
        /*00ac*/ 	.word	index@(elSq)
        /*00b0*/ 	.word	0x00000000


	//----- nvinfo : EIATTR_MIN_STACK_SIZE
	.align		4
.L_29:
        /*00b4*/ 	.byte	0x04, 0x12
        /*00b6*/ 	.short	(.L_31 - .L_30)
	.align		4
.L_30:
        /*00b8*/ 	.word	index@(updateEst)
        /*00bc*/ 	.word	0x00000000


	//----- nvinfo : EIATTR_MIN_STACK_SIZE
	.align		4
.L_31:
        /*00c0*/ 	.byte	0x04, 0x12
        /*00c2*/ 	.short	(.L_33 - .L_32)
	.align		4
.L_32:
        /*00c4*/ 	.word	index@(updateParams)
        /*00c8*/ 	.word	0x00000000
.L_33:


//--------------------- .nv.compat                --------------------------
	.section	.nv.compat,"",@"SHT_CUDA_COMPAT_INFO"
	.align	4
        /*0000*/ 	.byte	0x02, 0x09, 0x00, 0x00, 0x02, 0x02, 0x01, 0x00, 0x02, 0x05, 0x05, 0x00, 0x03, 0x07, 0x01, 0x01
        /*0010*/ 	.byte	0x02, 0x03, 0x00, 0x00, 0x02, 0x06, 0x01, 0x00, 0x04, 0x0b, 0x08, 0x00, 0x01, 0x00, 0x00, 0x00
        /*0020*/ 	.byte	0x00, 0x00, 0x00, 0x00


//--------------------- .nv.info.scaleParams      --------------------------
	.section	.nv.info.scaleParams,"",@"SHT_CUDA_INFO"
	.sectionflags	@""
	.align	4


	//----- nvinfo : EIATTR_CUDA_API_VERSION
	.align		4
        /*0000*/ 	.byte	0x04, 0x37
        /*0002*/ 	.short	(.L_35 - .L_34)
.L_34:
        /*0004*/ 	.word	0x00000082


	//----- nvinfo : EIATTR_KPARAM_INFO
	.align		4
.L_35:
        /*0008*/ 	.byte	0x04, 0x17
        /*000a*/ 	.short	(.L_37 - .L_36)
.L_36:
        /*000c*/ 	.word	0x00000000
        /*0010*/ 	.short	0x0004
        /*0012*/ 	.short	0x0018
        /*0014*/ 	.byte	0x00, 0xf5, 0x21, 0x00


	//----- nvinfo : EIATTR_KPARAM_INFO
	.align		4
.L_37:
        /*0018*/ 	.byte	0x04, 0x17
        /*001a*/ 	.short	(.L_39 - .L_38)
.L_38:
        /*001c*/ 	.word	0x00000000
        /*0020*/ 	.short	0x0003
        /*0022*/ 	.short	0x0010
        /*0024*/ 	.byte	0x00, 0xf5, 0x21, 0x00


	//----- nvinfo : EIATTR_KPARAM_INFO
	.align		4
.L_39:
        /*0028*/ 	.byte	0x04, 0x17
        /*002a*/ 	.short	(.L_41 - .L_40)
.L_40:
        /*002c*/ 	.word	0x00000000
        /*0030*/ 	.short	0x0002
        /*0032*/ 	.short	0x0008
        /*0034*/ 	.byte	0x00, 0xf0, 0x11, 0x00


	//----- nvinfo : EIATTR_KPARAM_INFO
	.align		4
.L_41:
        /*0038*/ 	.byte	0x04, 0x17
        /*003a*/ 	.short	(.L_43 - .L_42)
.L_42:
        /*003c*/ 	.word	0x00000000
        /*0040*/ 	.short	0x0001
        /*0042*/ 	.short	0x0004
        /*0044*/ 	.byte	0x00, 0xf0, 0x11, 0x00


	//----- nvinfo : EIATTR_KPARAM_INFO
	.align		4
.L_43:
        /*0048*/ 	.byte	0x04, 0x17
        /*004a*/ 	.short	(.L_45 - .L_44)
.L_44:
        /*004c*/ 	.word	0x00000000
        /*0050*/ 	.short	0x0000
        /*0052*/ 	.short	0x0000
        /*0054*/ 	.byte	0x00, 0xf0, 0x11, 0x00


	//----- nvinfo : EIATTR_SPARSE_MMA_MASK
	.align		4
.L_45:
        /*0058*/ 	.byte	0x03, 0x50
        /*005a*/ 	.short	0x0000


	//----- nvinfo : EIATTR_MAXREG_COUNT
	.align		4
        /*005c*/ 	.byte	0x03, 0x1b
        /*005e*/ 	.short	0x00ff


	//----- nvinfo : EIATTR_MERCURY_ISA_VERSION
	.align		4
        /*0060*/ 	.byte	0x03, 0x5f
        /*0062*/ 	.short	0x0101


	//----- nvinfo : EIATTR_VRC_CTA_INIT_COUNT
	.align		4
        /*0064*/ 	.byte	0x02, 0x4a
	.zero		1
	.zero		1


	//----- nvinfo : EIATTR_EXIT_INSTR_OFFSETS
	.align		4
        /*0068*/ 	.byte	0x04, 0x1c
        /*006a*/ 	.short	(.L_47 - .L_46)


	//   ....[0]....
.L_46:
        /*006c*/ 	.word	0x000000c0


	//   ....[1]....
        /*0070*/ 	.word	0x000002b0


	//----- nvinfo : EIATTR_CRS_STACK_SIZE
	.align		4
.L_47:
        /*0074*/ 	.byte	0x04, 0x1e
        /*0076*/ 	.short	(.L_49 - .L_48)
.L_48:
        /*0078*/ 	.word	0x00000000


	//----- nvinfo : EIATTR_CBANK_PARAM_SIZE
	.align		4
.L_49:
        /*007c*/ 	.byte	0x03, 0x19
        /*007e*/ 	.short	0x0020


	//----- nvinfo : EIATTR_PARAM_CBANK
	.align		4
        /*0080*/ 	.byte	0x04, 0x0a
        /*0082*/ 	.short	(.L_51 - .L_50)
	.align		4
.L_50:
        /*0084*/ 	.word	index@(.nv.constant0.scaleParams)
        /*0088*/ 	.short	0x0380
        /*008a*/ 	.short	0x0020


	//----- nvinfo : EIATTR_SW_WAR
	.align		4
.L_51:
        /*008c*/ 	.byte	0x04, 0x36
        /*008e*/ 	.short	(.L_53 - .L_52)
.L_52:
        /*0090*/ 	.word	0x00000008
.L_53:


//--------------------- .nv.info.elSq2            --------------------------
	.section	.nv.info.elSq2,"",@"SHT_CUDA_INFO"
	.sectionflags	@""
	.align	4


	//----- nvinfo : EIATTR_CUDA_API_VERSION
	.align		4
        /*0000*/ 	.byte	0x04, 0x37
        /*0002*/ 	.short	(.L_55 - .L_54)
.L_54:
        /*0004*/ 	.word	0x00000082


	//----- nvinfo : EIATTR_KPARAM_INFO
	.align		4
.L_55:
        /*0008*/ 	.byte	0x04, 0x17
        /*000a*/ 	.short	(.L_57 - .L_56)
.L_56:
        /*000c*/ 	.word	0x00000000
        /*0010*/ 	.short	0x0002
        /*0012*/ 	.short	0x0010
        /*0014*/ 	.byte	0x00, 0xf5, 0x21, 0x00


	//----- nvinfo : EIATTR_KPARAM_INFO
	.align		4
.L_57:
        /*0018*/ 	.byte	0x04, 0x17
        /*001a*/ 	.short	(.L_59 - .L_58)
.L_58:
        /*001c*/ 	.word	0x00000000
        /*0020*/ 	.short	0x0001
        /*0022*/ 	.short	0x0008
        /*0024*/ 	.byte	0x00, 0xf5, 0x21, 0x00


	//----- nvinfo : EIATTR_KPARAM_INFO
	.align		4
.L_59:
        /*0028*/ 	.byte	0x04, 0x17
        /*002a*/ 	.short	(.L_61 - .L_60)
.L_60:
        /*002c*/ 	.word	0x00000000
        /*0030*/ 	.short	0x0000
        /*0032*/ 	.short	0x0000
        /*0034*/ 	.byte	0x00, 0xf0, 0x11, 0x00


	//----- nvinfo : EIATTR_SPARSE_MMA_MASK
	.align		4
.L_61:
        /*0038*/ 	.byte	0x03, 0x50
        /*003a*/ 	.short	0x0000


	//----- nvinfo : EIATTR_MAXREG_COUNT
	.align		4
        /*003c*/ 	.byte	0x03, 0x1b
        /*003e*/ 	.short	0x00ff


	//----- nvinfo : EIATTR_MERCURY_ISA_VERSION
	.align		4
        /*0040*/ 	.byte	0x03, 0x5f
        /*0042*/ 	.short	0x0101


	//----- nvinfo : EIATTR_VRC_CTA_INIT_COUNT
	.align		4
        /*0044*/ 	.byte	0x02, 0x4a
	.zero		1
	.zero		1


	//----- nvinfo : EIATTR_EXIT_INSTR_OFFSETS
	.align		4
        /*0048*/ 	.byte	0x04, 0x1c
        /*004a*/ 	.short	(.L_63 - .L_62)


	//   ....[0]....
.L_62:
        /*004c*/ 	.word	0x00000090


	//   ....[1]....
        /*0050*/ 	.word	0x00000390


	//   ....[2]....
        /*0054*/ 	.word	0x00000510


	//----- nvinfo : EIATTR_CRS_STACK_SIZE
	.align		4
.L_63:
        /*0058*/ 	.byte	0x04, 0x1e
        /*005a*/ 	.short	(.L_65 - .L_64)
.L_64:
        /*005c*/ 	.word	0x00000000


	//----- nvinfo : EIATTR_CBANK_PARAM_SIZE
	.align		4
.L_65:
        /*0060*/ 	.byte	0x03, 0x19
        /*0062*/ 	.short	0x0018


	//----- nvinfo : EIATTR_PARAM_CBANK
	.align		4
        /*0064*/ 	.byte	0x04, 0x0a
        /*0066*/ 	.short	(.L_67 - .L_66)
	.align		4
.L_66:
        /*0068*/ 	.word	index@(.nv.constant0.elSq2)
        /*006c*/ 	.short	0x0380
        /*006e*/ 	.short	0x0018


	//----- nvinfo : EIATTR_SW_WAR
	.align		4
.L_67:
        /*0070*/ 	.byte	0x04, 0x36
        /*0072*/ 	.short	(.L_69 - .L_68)
.L_68:
        /*0074*/ 	.word	0x00000008
.L_69:


//--------------------- .nv.info.elSq             --------------------------
	.section	.nv.info.elSq,"",@"SHT_CUDA_INFO"
	.sectionflags	@""
	.align	4


	//----- nvinfo : EIATTR_CUDA_API_VERSION
	.align		4
        /*0000*/ 	.byte	0x04, 0x37
        /*0002*/ 	.short	(.L_71 - .L_70)
.L_70:
        /*0004*/ 	.word	0x00000082


	//----- nvinfo : EIATTR_KPARAM_INFO
	.align		4
.L_71:
        /*0008*/ 	.byte	0x04, 0x17
        /*000a*/ 	.short	(.L_73 - .L_72)
.L_72:
        /*000c*/ 	.word	0x00000000
        /*0010*/ 	.short	0x0001
        /*0012*/ 	.short	0x0008
        /*0014*/ 	.byte	0x00, 0xf5, 0x21, 0x00


	//----- nvinfo : EIATTR_KPARAM_INFO
	.align		4
.L_73:
        /*0018*/ 	.byte	0x04, 0x17
        /*001a*/ 	.short	(.L_75 - .L_74)
.L_74:
        /*001c*/ 	.word	0x00000000
        /*0020*/ 	.short	0x0000
        /*0022*/ 	.short	0x0000
        /*0024*/ 	.byte	0x00, 0xf0, 0x11, 0x00


	//----- nvinfo : EIATTR_SPARSE_MMA_MASK
	.align		4
.L_75:
        /*0028*/ 	.byte	0x03, 0x50
        /*002a*/ 	.short	0x0000


	//----- nvinfo : EIATTR_MAXREG_COUNT
	.align		4
        /*002c*/ 	.byte	0x03, 0x1b
        /*002e*/ 	.short	0x00ff


	//----- nvinfo : EIATTR_MERCURY_ISA_VERSION
	.align		4
        /*0030*/ 	.byte	0x03, 0x5f
        /*0032*/ 	.short	0x0101


	//----- nvinfo : EIATTR_VRC_CTA_INIT_COUNT
	.align		4
        /*0034*/ 	.byte	0x02, 0x4a
	.zero		1
	.zero		1


	//----- nvinfo : EIATTR_EXIT_INSTR_OFFSETS
	.align		4
        /*0038*/ 	.byte	0x04, 0x1c
        /*003a*/ 	.short	(.L_77 - .L_76)


	//   ....[0]....
.L_76:
        /*003c*/ 	.word	0x00000090


	//   ....[1]....
        /*0040*/ 	.word	0x00000360


	//   ....[2]....
        /*0044*/ 	.word	0x000004a0


	//----- nvinfo : EIATTR_CRS_STACK_SIZE
	.align		4
.L_77:
        /*0048*/ 	.byte	0x04, 0x1e
        /*004a*/ 	.short	(.L_79 - .L_78)
.L_78:
        /*004c*/ 	.word	0x00000000


	//----- nvinfo : EIATTR_CBANK_PARAM_SIZE
	.align		4
.L_79:
        /*0050*/ 	.byte	0x03, 0x19
        /*0052*/ 	.short	0x0010


	//----- nvinfo : EIATTR_PARAM_CBANK
	.align		4
        /*0054*/ 	.byte	0x04, 0x0a
        /*0056*/ 	.short	(.L_81 - .L_80)
	.align		4
.L_80:
        /*0058*/ 	.word	index@(.nv.constant0.elSq)
        /*005c*/ 	.short	0x0380
        /*005e*/ 	.short	0x0010


	//----- nvinfo : EIATTR_SW_WAR
	.align		4
.L_81:
        /*0060*/ 	.byte	0x04, 0x36
        /*0062*/ 	.short	(.L_83 - .L_82)
.L_82:
        /*0064*/ 	.word	0x00000008
.L_83:


//--------------------- .nv.info.updateEst        --------------------------
	.section	.nv.info.updateEst,"",@"SHT_CUDA_INFO"
	.sectionflags	@""
	.align	4


	//----- nvinfo : EIATTR_CUDA_API_VERSION
	.align		4
        /*0000*/ 	.byte	0x04, 0x37
        /*0002*/ 	.short	(.L_85 - .L_84)
.L_84:
        /*0004*/ 	.word	0x00000082


	//----- nvinfo : EIATTR_KPARAM_INFO
	.align		4
.L_85:
        /*0008*/ 	.byte	0x04, 0x17
        /*000a*/ 	.short	(.L_87 - .L_86)
.L_86:
        /*000c*/ 	.word	0x00000000
        /*0010*/ 	.short	0x0005
        /*0012*/ 	.short	0x0020
        /*0014*/ 	.byte	0x00, 0xf5, 0x21, 0x00


	//----- nvinfo : EIATTR_KPARAM_INFO
	.align		4
.L_87:
        /*0018*/ 	.byte	0x04, 0x17
        /*001a*/ 	.short	(.L_89 - .L_88)
.L_88:
        /*001c*/ 	.word	0x00000000
        /*0020*/ 	.short	0x0004
        /*0022*/ 	.short	0x0018
        /*0024*/ 	.byte	0x00, 0xf5, 0x21, 0x00


	//----- nvinfo : EIATTR_KPARAM_INFO
	.align		4
.L_89:
        /*0028*/ 	.byte	0x04, 0x17
        /*002a*/ 	.short	(.L_91 - .L_90)
.L_90:
        /*002c*/ 	.word	0x00000000
        /*0030*/ 	.short	0x0003
        /*0032*/ 	.short	0x0010
        /*0034*/ 	.byte	0x00, 0xf5, 0x21, 0x00


	//----- nvinfo : EIATTR_KPARAM_INFO
	.align		4
.L_91:
        /*0038*/ 	.byte	0x04, 0x17
        /*003a*/ 	.short	(.L_93 - .L_92)
.L_92:
        /*003c*/ 	.word	0x00000000
        /*0040*/ 	.short	0x0002
        /*0042*/ 	.short	0x0008
        /*0044*/ 	.byte	0x00, 0xf0, 0x11, 0x00


	//----- nvinfo : EIATTR_KPARAM_INFO
	.align		4
.L_93:
        /*0048*/ 	.byte	0x04, 0x17
        /*004a*/ 	.short	(.L_95 - .L_94)
.L_94:
        /*004c*/ 	.word	0x00000000
        /*0050*/ 	.short	0x0001
        /*0052*/ 	.short	0x0004
        /*0054*/ 	.byte	0x00, 0xf0, 0x11, 0x00


	//----- nvinfo : EIATTR_KPARAM_INFO
	.align		4
.L_95:
        /*0058*/ 	.byte	0x04, 0x17
        /*005a*/ 	.short	(.L_97 - .L_96)
.L_96:
        /*005c*/ 	.word	0x00000000
        /*0060*/ 	.short	0x0000
        /*0062*/ 	.short	0x0000
        /*0064*/ 	.byte	0x00, 0xf0, 0x11, 0x00


	//----- nvinfo : EIATTR_SPARSE_MMA_MASK
	.align		4
.L_97:
        /*0068*/ 	.byte	0x03, 0x50
        /*006a*/ 	.short	0x0000


	//----- nvinfo : EIATTR_MAXREG_COUNT
	.align		4
        /*006c*/ 	.byte	0x03, 0x1b
        /*006e*/ 	.short	0x00ff


	//----- nvinfo : EIATTR_MERCURY_ISA_VERSION
	.align		4
        /*0070*/ 	.byte	0x03, 0x5f
        /*0072*/ 	.short	0x0101


	//----- nvinfo : EIATTR_VRC_CTA_INIT_COUNT
	.align		4
        /*0074*/ 	.byte	0x02, 0x4a
	.zero		1
	.zero		1


	//----- nvinfo : EIATTR_EXIT_INSTR_OFFSETS
	.align		4
        /*0078*/ 	.byte	0x04, 0x1c
        /*007a*/ 	.short	(.L_99 - .L_98)


	//   ....[0]....
.L_98:
        /*007c*/ 	.word	0x00000090


	//   ....[1]....
        /*0080*/ 	.word	0x00000440


	//   ....[2]....
        /*0084*/ 	.word	0x00000700


	//----- nvinfo : EIATTR_CRS_STACK_SIZE
	.align		4
.L_99:
        /*0088*/ 	.byte	0x04, 0x1e
        /*008a*/ 	.short	(.L_101 - .L_100)
.L_100:
        /*008c*/ 	.word	0x00000000


	//----- nvinfo : EIATTR_CBANK_PARAM_SIZE
	.align		4
.L_101:
        /*0090*/ 	.byte	0x03, 0x19
        /*0092*/ 	.short	0x0028


	//----- nvinfo : EIATTR_PARAM_CBANK
	.align		4
        /*0094*/ 	.byte	0x04, 0x0a
        /*0096*/ 	.short	(.L_103 - .L_102)
	.align		4
.L_102:
        /*0098*/ 	.word	index@(.nv.constant0.updateEst)
        /*009c*/ 	.short	0x0380
        /*009e*/ 	.short	0x0028


	//----- nvinfo : EIATTR_SW_WAR
	.align		4
.L_103:
        /*00a0*/ 	.byte	0x04, 0x36
        /*00a2*/ 	.short	(.L_105 - .L_104)
.L_104:
        /*00a4*/ 	.word	0x00000008
.L_105:


//--------------------- .nv.info.updateParams     --------------------------
	.section	.nv.info.updateParams,"",@"SHT_CUDA_INFO"
	.sectionflags	@""
	.align	4


	//----- nvinfo : EIATTR_CUDA_API_VERSION
	.align		4
        /*0000*/ 	.byte	0x04, 0x37
        /*0002*/ 	.short	(.L_107 - .L_106)
.L_106:
        /*0004*/ 	.word	0x00000082


	//----- nvinfo : EIATTR_KPARAM_INFO
	.align		4
.L_107:
        /*0008*/ 	.byte	0x04, 0x17
        /*000a*/ 	.short	(.L_109 - .L_108)
.L_108:
        /*000c*/ 	.word	0x00000000
        /*0010*/ 	.short	0x0008
        /*0012*/ 	.short	0x0030
        /*0014*/ 	.byte	0x00, 0xf5, 0x21, 0x00


	//----- nvinfo : EIATTR_KPARAM_INFO
	.align		4
.L_109:
        /*0018*/ 	.byte	0x04, 0x17
        /*001a*/ 	.short	(.L_111 - .L_110)
.L_110:
        /*001c*/ 	.word	0x00000000
        /*0020*/ 	.short	0x0007
        /*0022*/ 	.short	0x0028
        /*0024*/ 	.byte	0x00, 0xf5, 0x21, 0x00


	//----- nvinfo : EIATTR_KPARAM_INFO
	.align		4
.L_111:
        /*0028*/ 	.byte	0x04, 0x17
        /*002a*/ 	.short	(.L_113 - .L_112)
.L_112:
        /*002c*/ 	.word	0x00000000
        /*0030*/ 	.short	0x0006
        /*0032*/ 	.short	0x0020
        /*0034*/ 	.byte	0x00, 0xf5, 0x21, 0x00


	//----- nvinfo : EIATTR_KPARAM_INFO
	.align		4
.L_113:
        /*0038*/ 	.byte	0x04, 0x17
        /*003a*/ 	.short	(.L_115 - .L_114)
.L_114:
        /*003c*/ 	.word	0x00000000
        /*0040*/ 	.short	0x0005
        /*0042*/ 	.short	0x0018
        /*0044*/ 	.byte	0x00, 0xf5, 0x21, 0x00


	//----- nvinfo : EIATTR_KPARAM_INFO
	.align		4
.L_115:
        /*0048*/ 	.byte	0x04, 0x17
        /*004a*/ 	.short	(.L_117 - .L_116)
.L_116:
        /*004c*/ 	.word	0x00000000
        /*0050*/ 	.short	0x0004
        /*0052*/ 	.short	0x0010
        /*0054*/ 	.byte	0x00, 0xf0, 0x11, 0x00


	//----- nvinfo : EIATTR_KPARAM_INFO
	.align		4
.L_117:
        /*0058*/ 	.byte	0x04, 0x17
        /*005a*/ 	.short	(.L_119 - .L_118)
.L_118:
        /*005c*/ 	.word	0x00000000
        /*0060*/ 	.short	0x0003
        /*0062*/ 	.short	0x000c
        /*0064*/ 	.byte	0x00, 0xf0, 0x11, 0x00


	//----- nvinfo : EIATTR_KPARAM_INFO
	.align		4
.L_119:
        /*0068*/ 	.byte	0x04, 0x17
        /*006a*/ 	.short	(.L_121 - .L_120)
.L_120:
        /*006c*/ 	.word	0x00000000
        /*0070*/ 	.short	0x0002
        /*0072*/ 	.short	0x0008
        /*0074*/ 	.byte	0x00, 0xf0, 0x11, 0x00


	//----- nvinfo : EIATTR_KPARAM_INFO
	.align		4
.L_121:
        /*0078*/ 	.byte	0x04, 0x17
        /*007a*/ 	.short	(.L_123 - .L_122)
.L_122:
        /*007c*/ 	.word	0x00000000
        /*0080*/ 	.short	0x0001
        /*0082*/ 	.short	0x0004
        /*0084*/ 	.byte	0x00, 0xf0, 0x11, 0x00


	//----- nvinfo : EIATTR_KPARAM_INFO
	.align		4
.L_123:
        /*0088*/ 	.byte	0x04, 0x17
        /*008a*/ 	.short	(.L_125 - .L_124)
.L_124:
        /*008c*/ 	.word	0x00000000
        /*0090*/ 	.short	0x0000
        /*0092*/ 	.short	0x0000
        /*0094*/ 	.byte	0x00, 0xf0, 0x11, 0x00


	//----- nvinfo : EIATTR_SPARSE_MMA_MASK
	.align		4
.L_125:
        /*0098*/ 	.byte	0x03, 0x50
        /*009a*/ 	.short	0x0000


	//----- nvinfo : EIATTR_MAXREG_COUNT
	.align		4
        /*009c*/ 	.byte	0x03, 0x1b
        /*009e*/ 	.short	0x00ff


	//----- nvinfo : EIATTR_MERCURY_ISA_VERSION
	.align		4
        /*00a0*/ 	.byte	0x03, 0x5f
        /*00a2*/ 	.short	0x0101


	//----- nvinfo : EIATTR_VRC_CTA_INIT_COUNT
	.align		4
        /*00a4*/ 	.byte	0x02, 0x4a
	.zero		1
	.zero		1


	//----- nvinfo : EIATTR_EXIT_INSTR_OFFSETS
	.align		4
        /*00a8*/ 	.byte	0x04, 0x1c
        /*00aa*/ 	.short	(.L_127 - .L_126)


	//   ....[0]....
.L_126:
        /*00ac*/ 	.word	0x00000090


	//   ....[1]....
        /*00b0*/ 	.word	0x00000680


	//   ....[2]....
        /*00b4*/ 	.word	0x00000cc0


	//----- nvinfo : EIATTR_CRS_STACK_SIZE
	.align		4
.L_127:
        /*00b8*/ 	.byte	0x04, 0x1e
        /*00ba*/ 	.short	(.L_129 - .L_128)
.L_128:
        /*00bc*/ 	.word	0x00000000


	//----- nvinfo : EIATTR_CBANK_PARAM_SIZE
	.align		4
.L_129:
        /*00c0*/ 	.byte	0x03, 0x19
        /*00c2*/ 	.short	0x0038


	//----- nvinfo : EIATTR_PARAM_CBANK
	.align		4
        /*00c4*/ 	.byte	0x04, 0x0a
        /*00c6*/ 	.short	(.L_131 - .L_130)
	.align		4
.L_130:
        /*00c8*/ 	.word	index@(.nv.constant0.updateParams)
        /*00cc*/ 	.short	0x0380
        /*00ce*/ 	.short	0x0038


	//----- nvinfo : EIATTR_SW_WAR
	.align		4
.L_131:
        /*00d0*/ 	.byte	0x04, 0x36
        /*00d2*/ 	.short	(.L_133 - .L_132)
.L_132:
        /*00d4*/ 	.word	0x00000008
.L_133:


//--------------------- .nv.callgraph             --------------------------
	.section	.nv.callgraph,"",@"SHT_CUDA_CALLGRAPH"
	.align	4
	.sectionentsize	8
	.align		4
        /*0000*/ 	.word	0x00000000
	.align		4
        /*0004*/ 	.word	0xffffffff
	.align		4
        /*0008*/ 	.word	0x00000000
	.align		4
        /*000c*/ 	.word	0xfffffffe
	.align		4
        /*0010*/ 	.word	0x00000000
	.align		4
        /*0014*/ 	.word	0xfffffffd
	.align		4
        /*0018*/ 	.word	0x00000000
	.align		4
        /*001c*/ 	.word	0xfffffffc


//--------------------- .text.scaleParams         --------------------------
	.section	.text.scaleParams,"ax",@progbits
	.align	128
        .global         scaleParams
        .type           scaleParams,@function
        .size           scaleParams,(.L_x_30 - scaleParams)
        .other          scaleParams,@"STO_CUDA_ENTRY STV_DEFAULT"
scaleParams:
.text.scaleParams:
[----:B------:R-:W-:Y:S01]  /*0000*/  LDC R1, c[0x0][0x37c] ;  /* 0x0000df00ff017b82 */ /* 0x000fe20000000800 */
[----:B------:R-:W0:Y:S07]  /*0010*/  S2R R5, SR_TID.Y ;  /* 0x0000000000057919 */ /* 0x000e2e0000002200 */
[----:B------:R-:W1:Y:S01]  /*0020*/  LDC R3, c[0x0][0x360] ;  /* 0x0000d800ff037b82 */ /* 0x000e620000000800 */
[----:B------:R-:W2:Y:S01]  /*0030*/  LDCU.64 UR6, c[0x0][0x380] ;  /* 0x00007000ff0677ac */ /* 0x000ea20008000a00 */
[----:B------:R-:W1:Y:S06]  /*0040*/  S2R R0, SR_TID.X ;  /* 0x0000000000007919 */ /* 0x000e6c0000002100 */
[----:B------:R-:W0:Y:S08]  /*0050*/  S2UR UR5, SR_CTAID.Y ;  /* 0x00000000000579c3 */ /* 0x000e300000002600 */
[----:B------:R-:W0:Y:S08]  /*0060*/  LDC R2, c[0x0][0x364] ;  /* 0x0000d900ff027b82 */ /* 0x000e300000000800 */
[----:B------:R-:W1:Y:S01]  /*0070*/  S2UR UR4, SR_CTAID.X ;  /* 0x00000000000479c3 */ /* 0x000e620000002500 */
[----:B0-----:R-:W-:-:S05]  /*0080*/  IMAD R2, R2, UR5, R5 ;  /* 0x0000000502027c24 */ /* 0x001fca000f8e0205 */
[----:B--2---:R-:W-:Y:S01]  /*0090*/  ISETP.GE.AND P0, PT, R2, UR7, PT ;  /* 0x0000000702007c0c */ /* 0x004fe2000bf06270 */
[----:B-1----:R-:W-:-:S05]  /*00a0*/  IMAD R3, R3, UR4, R0 ;  /* 0x0000000403037c24 */ /* 0x002fca000f8e0200 */
[----:B------:R-:W-:-:S13]  /*00b0*/  ISETP.GE.OR P0, PT, R3, UR6, P0 ;  /* 0x0000000603007c0c */ /* 0x000fda0008706670 */
[----:B------:R-:W-:Y:S05]  /*00c0*/  @P0 EXIT ;  /* 0x000000000000094d */ /* 0x000fea0003800000 */
[----:B------:R-:W0:Y:S01]  /*00d0*/  LDC.64 R4, c[0x0][0x398] ;  /* 0x0000e600ff047b82 */ /* 0x000e220000000a00 */
[----:B------:R-:W1:Y:S01]  /*00e0*/  LDCU.64 UR4, c[0x0][0x358] ;  /* 0x00006b00ff0477ac */ /* 0x000e620008000a00 */
[----:B0-----:R-:W-:-:S05]  /*00f0*/  IMAD.WIDE R4, R3, 0x4, R4 ;  /* 0x0000000403047825 */ /* 0x001fca00078e0204 */
[----:B-1----:R-:W2:Y:S01]  /*0100*/  LDG.E R0, desc[UR4][R4.64] ;  /* 0x0000000404007981 */ /* 0x002ea2000c1e1900 */
[----:B------:R-:W-:Y:S01]  /*0110*/  BSSY.RECONVERGENT B0, `(.L_x_0) ;  /* 0x000000c000007945 */ /* 0x000fe20003800200 */
[----:B--2---:R-:W-:Y:S01]  /*0120*/  IADD3 R6, PT, PT, R0, -0xd000000, RZ ;  /* 0xf300000000067810 */ /* 0x004fe20007ffe0ff */
[----:B------:R0:W1:Y:S03]  /*0130*/  MUFU.RSQ R7, R0 ;  /* 0x0000000000077308 */ /* 0x0000660000001400 */
[----:B------:R-:W-:-:S13]  /*0140*/  ISETP.GT.U32.AND P0, PT, R6, 0x727fffff, PT ;  /* 0x727fffff0600780c */ /* 0x000fda0003f04070 */
[----:B0-----:R-:W-:Y:S05]  /*0150*/  @!P0 BRA `(.L_x_1) ;  /* 0x00000000000c8947 */ /* 0x001fea0003800000 */
[----:B------:R-:W-:-:S07]  /*0160*/  MOV R9, 0x180 ;  /* 0x0000018000097802 */ /* 0x000fce0000000f00 */
[----:B-1----:R-:W-:Y:S05]  /*0170*/  CALL.REL.NOINC `($__internal_0_$__cuda_sm20_sqrt_rn_f32_slowpath) ;  /* 0x0000000000507944 */ /* 0x002fea0003c00000 */
[----:B------:R-:W-:Y:S05]  /*0180*/  BRA `(.L_x_2) ;  /* 0x0000000000107947 */ /* 0x000fea0003800000 */
.L_x_1:
[----:B-1----:R-:W-:Y:S01]  /*0190*/  FMUL.FTZ R5, R0, R7 ;  /* 0x0000000700057220 */ /* 0x002fe20000410000 */
[----:B------:R-:W-:-:S03]  /*01a0*/  FMUL.FTZ R7, R7, 0.5 ;  /* 0x3f00000007077820 */ /* 0x000fc60000410000 */
[----:B------:R-:W-:-:S04]  /*01b0*/  FFMA R0, -R5, R5, R0 ;  /* 0x0000000505007223 */ /* 0x000fc80000000100 */
[----:B------:R-:W-:-:S07]  /*01c0*/  FFMA R0, R0, R7, R5 ;  /* 0x0000000700007223 */ /* 0x000fce0000000005 */
.L_x_2:
[----:B------:R-:W-:Y:S05]  /*01d0*/  BSYNC.RECONVERGENT B0 ;  /* 0x0000000000007941 */ /* 0x000fea0003800200 */
.L_x_0:
[----:B------:R-:W0:Y:S01]  /*01e0*/  LDC.64 R4, c[0x0][0x390] ;  /* 0x0000e400ff047b82 */ /* 0x000e220000000a00 */
[----:B------:R-:W1:Y:S01]  /*01f0*/  LDCU UR6, c[0x0][0x380] ;  /* 0x00007000ff0677ac */ /* 0x000e620008000800 */
[----:B------:R-:W-:-:S06]  /*0200*/  FSETP.GEU.AND P0, PT, |R0|, 1.175494350822287508e-38, PT ;  /* 0x008000000000780b */ /* 0x000fcc0003f0e200 */
[----:B------:R-:W2:Y:S01]  /*0210*/  LDC R7, c[0x0][0x388] ;  /* 0x0000e200ff077b82 */ /* 0x000ea20000000800 */
[----:B-1----:R-:W-:-:S04]  /*0220*/  IMAD R3, R2, UR6, R3 ;  /* 0x0000000602037c24 */ /* 0x002fc8000f8e0203 */
[----:B0-----:R-:W-:-:S05]  /*0230*/  IMAD.WIDE R2, R3, 0x4, R4 ;  /* 0x0000000403027825 */ /* 0x001fca00078e0204 */
[----:B------:R-:W3:Y:S01]  /*0240*/  LDG.E R5, desc[UR4][R2.64] ;  /* 0x0000000402057981 */ /* 0x000ee2000c1e1900 */
[----:B------:R-:W-:Y:S01]  /*0250*/  @!P0 FMUL R0, R0, 16777216 ;  /* 0x4b80000000008820 */ /* 0x000fe20000400000 */
[----:B--2---:R-:W-:-:S05]  /*0260*/  @!P0 FMUL R7, R7, 16777216 ;  /* 0x4b80000007078820 */ /* 0x004fca0000400000 */
[----:B------:R-:W0:Y:S02]  /*0270*/  MUFU.RCP R0, R0 ;  /* 0x0000000000007308 */ /* 0x000e240000001000 */
[----:B0-----:R-:W-:-:S04]  /*0280*/  FMUL.SAT R0, R0, R7 ;  /* 0x0000000700007220 */ /* 0x001fc80000402000 */
[----:B---3--:R-:W-:-:S05]  /*0290*/  FMUL R5, R0, R5 ;  /* 0x0000000500057220 */ /* 0x008fca0000400000 */
[----:B------:R-:W-:Y:S01]  /*02a0*/  STG.E desc[UR4][R2.64], R5 ;  /* 0x0000000502007986 */ /* 0x000fe2000c101904 */
[----:B------:R-:W-:Y:S05]  /*02b0*/  EXIT ;  /* 0x000000000000794d */ /* 0x000fea0003800000 */
        .weak           $__internal_0_$__cuda_sm20_sqrt_rn_f32_slowpath
        .type           $__internal_0_$__cuda_sm20_sqrt_rn_f32_slowpath,@function
        .size           $__internal_0_$__cuda_sm20_sqrt_rn_f32_slowpath,(.L_x_30 - $__internal_0_$__cuda_sm20_sqrt_rn_f32_slowpath)
$__internal_0_$__cuda_sm20_sqrt_rn_f32_slowpath:
[----:B------:R-:W-:-:S13]  /*02c0*/  LOP3.LUT P0, RZ, R0, 0x7fffffff, RZ, 0xc0, !PT ;  /* 0x7fffffff00ff7812 */ /* 0x000fda000780c0ff */
[----:B------:R-:W-:Y:S01]  /*02d0*/  @!P0 MOV R4, R0 ;  /* 0x0000000000048202 */ /* 0x000fe20000000f00 */
[----:B------:R-:W-:Y:S06]  /*02e0*/  @!P0 BRA `(.L_x_3) ;  /* 0x0000000000408947 */ /* 0x000fec0003800000 */
[----:B------:R-:W-:-:S13]  /*02f0*/  FSETP.GEU.FTZ.AND P0, PT, R0, RZ, PT ;  /* 0x000000ff0000720b */ /* 0x000fda0003f1e000 */
[----:B------:R-:W-:Y:S01]  /*0300*/  @!P0 MOV R4, 0x7fffffff ;  /* 0x7fffffff00048802 */ /* 0x000fe20000000f00 */
[----:B------:R-:W-:Y:S06]  /*0310*/  @!P0 BRA `(.L_x_3) ;  /* 0x0000000000348947 */ /* 0x000fec0003800000 */
[----:B------:R-:W-:-:S13]  /*0320*/  FSETP.GTU.FTZ.AND P0, PT, |R0|, +INF , PT ;  /* 0x7f8000000000780b */ /* 0x000fda0003f1c200 */
[----:B------:R-:W-:Y:S01]  /*0330*/  @P0 FADD.FTZ R4, R0, 1 ;  /* 0x3f80000000040421 */ /* 0x000fe20000010000 */
[----:B------:R-:W-:Y:S06]  /*0340*/  @P0 BRA `(.L_x_3) ;  /* 0x0000000000280947 */ /* 0x000fec0003800000 */
[----:B------:R-:W-:-:S13]  /*0350*/  FSETP.NEU.FTZ.AND P0, PT, |R0|, +INF , PT ;  /* 0x7f8000000000780b */ /* 0x000fda0003f1d200 */
[----:B------:R-:W-:-:S04]  /*0360*/  @P0 FFMA R5, R0, 1.84467440737095516160e+19, RZ ;  /* 0x5f80000000050823 */ /* 0x000fc800000000ff */
[----:B------:R-:W0:Y:S02]  /*0370*/  @P0 MUFU.RSQ R4, R5 ;  /* 0x0000000500040308 */ /* 0x000e240000001400 */
[----:B0-----:R-:W-:Y:S01]  /*0380*/  @P0 FMUL.FTZ R6, R5, R4 ;  /* 0x0000000405060220 */ /* 0x001fe20000410000 */
[----:B------:R-:W-:Y:S01]  /*0390*/  @P0 FMUL.FTZ R8, R4, 0.5 ;  /* 0x3f00000004080820 */ /* 0x000fe20000410000 */
[----:B------:R-:W-:Y:S02]  /*03a0*/  @!P0 MOV R4, R0 ;  /* 0x0000000000048202 */ /* 0x000fe40000000f00 */
[----:B------:R-:W-:-:S04]  /*03b0*/  @P0 FADD.FTZ R7, -R6, -RZ ;  /* 0x800000ff06070221 */ /* 0x000fc80000010100 */
[----:B------:R-:W-:-:S04]  /*03c0*/  @P0 FFMA R7, R6, R7, R5 ;  /* 0x0000000706070223 */ /* 0x000fc80000000005 */
[----:B------:R-:W-:-:S04]  /*03d0*/  @P0 FFMA R7, R7, R8, R6 ;  /* 0x0000000807070223 */ /* 0x000fc80000000006 */
[----:B------:R-:W-:-:S07]  /*03e0*/  @P0 FMUL.FTZ R4, R7, 2.3283064365386962891e-10 ;  /* 0x2f80000007040820 */ /* 0x000fce0000410000 */
.L_x_3:
[----:B------:R-:W-:Y:S01]  /*03f0*/  HFMA2 R5, -RZ, RZ, 0, 0 ;  /* 0x00000000ff057431 */ /* 0x000fe200000001ff */
[----:B------:R-:W-:Y:S02]  /*0400*/  MOV R0, R4 ;  /* 0x0000000400007202 */ /* 0x000fe40000000f00 */
[----:B------:R-:W-:-:S04]  /*0410*/  MOV R4, R9 ;  /* 0x0000000900047202 */ /* 0x000fc80000000f00 */
[----:B------:R-:W-:Y:S05]  /*0420*/  RET.REL.NODEC R4 `(scaleParams) ;  /* 0xfffffff804f47950 */ /* 0x000fea0003c3ffff */
.L_x_4:
[----:B------:R-:W-:-:S00]  /*0430*/  BRA `(.L_x_4) ;  /* 0xfffffffc00fc7947 */ /* 0x000fc0000383ffff */
[----:B------:R-:W-:-:S00]  /*0440*/  NOP ;  /* 0x0000000000007918 */ /* 0x000fc00000000000 */
        /* <DEDUP_REMOVED lines=11> */
.L_x_30:


//--------------------- .text.elSq2               --------------------------
	.section	.text.elSq2,"ax",@progbits
	.align	128
        .global         elSq2
        .type           elSq2,@function
        .size           elSq2,(.L_x_33 - elSq2)
        .other          elSq2,@"STO_CUDA_ENTRY STV_DEFAULT"
elSq2:
.text.elSq2:
[----:B------:R-:W-:Y:S01]  /*0000*/  LDC R1, c[0x0][0x37c] ;  /* 0x0000df00ff017b82 */ /* 0x000fe20000000800 */
[----:B------:R-:W0:Y:S07]  /*0010*/  S2R R7, SR_TID.X ;  /* 0x0000000000077919 */ /* 0x000e2e0000002100 */
[----:B------:R-:W0:Y:S01]  /*0020*/  S2UR UR4, SR_CTAID.X ;  /* 0x00000000000479c3 */ /* 0x000e220000002500 */
[----:B------:R-:W1:Y:S07]  /*0030*/  LDCU UR6, c[0x0][0x380] ;  /* 0x00007000ff0677ac */ /* 0x000e6e0008000800 */
[----:B------:R-:W0:Y:S01]  /*0040*/  LDC R0, c[0x0][0x360] ;  /* 0x0000d800ff007b82 */ /* 0x000e220000000800 */
[----:B------:R-:W2:Y:S01]  /*0050*/  LDCU UR5, c[0x0][0x370] ;  /* 0x00006e00ff0577ac */ /* 0x000ea20008000800 */
[----:B0-----:R-:W-:-:S02]  /*0060*/  IMAD R7, R0, UR4, R7 ;  /* 0x0000000400077c24 */ /* 0x001fc4000f8e0207 */
[----:B--2---:R-:W-:-:S03]  /*0070*/  IMAD R0, R0, UR5, RZ ;  /* 0x0000000500007c24 */ /* 0x004fc6000f8e02ff */
[----:B-1----:R-:W-:-:S13]  /*0080*/  ISETP.GE.AND P0, PT, R7, UR6, PT ;  /* 0x0000000607007c0c */ /* 0x002fda000bf06270 */
[----:B------:R-:W-:Y:S05]  /*0090*/  @P0 EXIT ;  /* 0x000000000000094d */ /* 0x000fea0003800000 */
[----:B------:R-:W0:Y:S01]  /*00a0*/  I2F.U32.RP R8, R0 ;  /* 0x0000000000087306 */ /* 0x000e220000209000 */
[C---:B------:R-:W-:Y:S01]  /*00b0*/  IMAD.IADD R4, R0.reuse, 0x1, R7 ;  /* 0x0000000100047824 */ /* 0x040fe200078e0207 */
[----:B------:R-:W-:Y:S01]  /*00c0*/  IADD3 R9, PT, PT, RZ, -R0, RZ ;  /* 0x80000000ff097210 */ /* 0x000fe20007ffe0ff */
[----:B------:R-:W1:Y:S01]  /*00d0*/  LDCU.64 UR4, c[0x0][0x358] ;  /* 0x00006b00ff0477ac */ /* 0x000e620008000a00 */
[----:B------:R-:W-:Y:S01]  /*00e0*/  ISETP.NE.U32.AND P2, PT, R0, RZ, PT ;  /* 0x000000ff0000720c */ /* 0x000fe20003f45070 */
[----:B------:R-:W-:Y:S01]  /*00f0*/  BSSY.RECONVERGENT B0, `(.L_x_5) ;  /* 0x0000029000007945 */ /* 0x000fe20003800200 */
[C---:B------:R-:W-:Y:S02]  /*0100*/  ISETP.GE.AND P0, PT, R4.reuse, UR6, PT ;  /* 0x0000000604007c0c */ /* 0x040fe4000bf06270 */
[----:B------:R-:W-:Y:S02]  /*0110*/  VIMNMX R5, PT, PT, R4, UR6, !PT ;  /* 0x0000000604057c48 */ /* 0x000fe4000ffe0100 */
[----:B------:R-:W-:-:S04]  /*0120*/  SEL R6, RZ, 0x1, P0 ;  /* 0x00000001ff067807 */ /* 0x000fc80000000000 */
[----:B------:R-:W-:Y:S01]  /*0130*/  IADD3 R5, PT, PT, R5, -R4, -R6 ;  /* 0x8000000405057210 */ /* 0x000fe20007ffe806 */
[----:B0-----:R-:W0:Y:S02]  /*0140*/  MUFU.RCP R8, R8 ;  /* 0x0000000800087308 */ /* 0x001e240000001000 */
[----:B0-----:R-:W-:-:S06]  /*0150*/  IADD3 R2, PT, PT, R8, 0xffffffe, RZ ;  /* 0x0ffffffe08027810 */ /* 0x001fcc0007ffe0ff */
[----:B------:R0:W2:Y:S02]  /*0160*/  F2I.FTZ.U32.TRUNC.NTZ R3, R2 ;  /* 0x0000000200037305 */ /* 0x0000a4000021f000 */
[----:B0-----:R-:W-:Y:S02]  /*0170*/  HFMA2 R2, -RZ, RZ, 0, 0 ;  /* 0x00000000ff027431 */ /* 0x001fe400000001ff */
[----:B--2---:R-:W-:-:S04]  /*0180*/  IMAD R9, R9, R3, RZ ;  /* 0x0000000309097224 */ /* 0x004fc800078e02ff */
[----:B------:R-:W-:-:S06]  /*0190*/  IMAD.HI.U32 R8, R3, R9, R2 ;  /* 0x0000000903087227 */ /* 0x000fcc00078e0002 */
[----:B------:R-:W-:-:S05]  /*01a0*/  IMAD.HI.U32 R9, R8, R5, RZ ;  /* 0x0000000508097227 */ /* 0x000fca00078e00ff */
[----:B------:R-:W-:-:S05]  /*01b0*/  IADD3 R2, PT, PT, -R9, RZ, RZ ;  /* 0x000000ff09027210 */ /* 0x000fca0007ffe1ff */
[----:B------:R-:W-:Y:S02]  /*01c0*/  IMAD R5, R0, R2, R5 ;  /* 0x0000000200057224 */ /* 0x000fe400078e0205 */
[----:B------:R-:W0:Y:S03]  /*01d0*/  LDC.64 R2, c[0x0][0x388] ;  /* 0x0000e200ff027b82 */ /* 0x000e260000000a00 */
[----:B------:R-:W-:-:S13]  /*01e0*/  ISETP.GE.U32.AND P0, PT, R5, R0, PT ;  /* 0x000000000500720c */ /* 0x000fda0003f06070 */
[----:B------:R-:W-:Y:S01]  /*01f0*/  @P0 IMAD.IADD R5, R5, 0x1, -R0 ;  /* 0x0000000105050824 */ /* 0x000fe200078e0a00 */
[----:B------:R-:W-:-:S04]  /*0200*/  @P0 IADD3 R9, PT, PT, R9, 0x1, RZ ;  /* 0x0000000109090810 */ /* 0x000fc80007ffe0ff */
[----:B------:R-:W-:Y:S02]  /*0210*/  ISETP.GE.U32.AND P1, PT, R5, R0, PT ;  /* 0x000000000500720c */ /* 0x000fe40003f26070 */
[----:B------:R-:W2:Y:S11]  /*0220*/  LDC.64 R4, c[0x0][0x390] ;  /* 0x0000e400ff047b82 */ /* 0x000eb60000000a00 */
[----:B------:R-:W-:-:S02]  /*0230*/  @P1 IADD3 R9, PT, PT, R9, 0x1, RZ ;  /* 0x0000000109091810 */ /* 0x000fc40007ffe0ff */
[----:B------:R-:W-:-:S05]  /*0240*/  @!P2 LOP3.LUT R9, RZ, R0, RZ, 0x33, !PT ;  /* 0x00000000ff09a212 */ /* 0x000fca00078e33ff */
[----:B------:R-:W-:-:S05]  /*0250*/  IMAD.IADD R6, R6, 0x1, R9 ;  /* 0x0000000106067824 */ /* 0x000fca00078e0209 */
[C---:B------:R-:W-:Y:S02]  /*0260*/  LOP3.LUT R8, R6.reuse, 0x3, RZ, 0xc0, !PT ;  /* 0x0000000306087812 */ /* 0x040fe400078ec0ff */
[----:B------:R-:W-:Y:S02]  /*0270*/  ISETP.GE.U32.AND P1, PT, R6, 0x3, PT ;  /* 0x000000030600780c */ /* 0x000fe40003f26070 */
[----:B------:R-:W-:-:S13]  /*0280*/  ISETP.NE.AND P0, PT, R8, 0x3, PT ;  /* 0x000000030800780c */ /* 0x000fda0003f05270 */
[----:B01----:R-:W-:Y:S05]  /*0290*/  @!P0 BRA `(.L_x_6) ;  /* 0x0000000000388947 */ /* 0x003fea0003800000 */
[----:B------:R-:W0:Y:S01]  /*02a0*/  LDC.64 R12, c[0x0][0x390] ;  /* 0x0000e400ff0c7b82 */ /* 0x000e220000000a00 */
[----:B------:R-:W-:-:S04]  /*02b0*/  IADD3 R6, PT, PT, R6, 0x1, RZ ;  /* 0x0000000106067810 */ /* 0x000fc80007ffe0ff */
[----:B------:R-:W-:-:S03]  /*02c0*/  LOP3.LUT R6, R6, 0x3, RZ, 0xc0, !PT ;  /* 0x0000000306067812 */ /* 0x000fc600078ec0ff */
[----:B------:R-:W1:Y:S01]  /*02d0*/  LDC.64 R14, c[0x0][0x388] ;  /* 0x0000e200ff0e7b82 */ /* 0x000e620000000a00 */
[----:B------:R-:W-:-:S07]  /*02e0*/  IADD3 R6, PT, PT, -R6, RZ, RZ ;  /* 0x000000ff06067210 */ /* 0x000fce0007ffe1ff */
.L_x_7:
[----:B-1----:R-:W-:-:S06]  /*02f0*/  IMAD.WIDE R10, R7, 0x4, R14 ;  /* 0x00000004070a7825 */ /* 0x002fcc00078e020e */
[----:B---3--:R-:W3:Y:S01]  /*0300*/  LDG.E R10, desc[UR4][R10.64] ;  /* 0x000000040a0a7981 */ /* 0x008ee2000c1e1900 */
[----:B0-----:R-:W-:Y:S01]  /*0310*/  IMAD.WIDE R8, R7, 0x4, R12 ;  /* 0x0000000407087825 */ /* 0x001fe200078e020c */
[----:B------:R-:W-:-:S03]  /*0320*/  IADD3 R7, PT, PT, R0, R7, RZ ;  /* 0x0000000700077210 */ /* 0x000fc60007ffe0ff */
[----:B------:R-:W-:-:S05]  /*0330*/  VIADD R6, R6, 0x1 ;  /* 0x0000000106067836 */ /* 0x000fca0000000000 */
[----:B------:R-:W-:Y:S01]  /*0340*/  ISETP.NE.AND P0, PT, R6, RZ, PT ;  /* 0x000000ff0600720c */ /* 0x000fe20003f05270 */
[----:B---3--:R-:W-:-:S05]  /*0350*/  FMUL R17, R10, R10 ;  /* 0x0000000a0a117220 */ /* 0x008fca0000400000 */
[----:B------:R3:W-:Y:S07]  /*0360*/  STG.E desc[UR4][R8.64], R17 ;  /* 0x0000001108007986 */ /* 0x0007ee000c101904 */
[----:B------:R-:W-:Y:S05]  /*0370*/  @P0 BRA `(.L_x_7) ;  /* 0xfffffffc00dc0947 */ /* 0x000fea000383ffff */
.L_x_6:
[----:B------:R-:W-:Y:S05]  /*0380*/  BSYNC.RECONVERGENT B0 ;  /* 0x0000000000007941 */ /* 0x000fea0003800200 */
.L_x_5:
[----:B------:R-:W-:Y:S05]  /*0390*/  @!P1 EXIT ;  /* 0x000000000000994d */ /* 0x000fea0003800000 */
.L_x_8:
[----:B-1----:R-:W-:-:S05]  /*03a0*/  IMAD.WIDE R14, R7, 0x4, R2 ;  /* 0x00000004070e7825 */ /* 0x002fca00078e0202 */
[----:B------:R-:W4:Y:S01]  /*03b0*/  LDG.E R6, desc[UR4][R14.64] ;  /* 0x000000040e067981 */ /* 0x000f22000c1e1900 */
[----:B--2---:R-:W-:-:S04]  /*03c0*/  IMAD.WIDE R18, R7, 0x4, R4 ;  /* 0x0000000407127825 */ /* 0x004fc800078e0204 */
[----:B---3--:R-:W-:-:S04]  /*03d0*/  IMAD.WIDE R8, R0, 0x4, R14 ;  /* 0x0000000400087825 */ /* 0x008fc800078e020e */
[----:B----4-:R-:W-:-:S05]  /*03e0*/  FMUL R21, R6, R6 ;  /* 0x0000000606157220 */ /* 0x010fca0000400000 */
[----:B------:R0:W-:Y:S04]  /*03f0*/  STG.E desc[UR4][R18.64], R21 ;  /* 0x0000001512007986 */ /* 0x0001e8000c101904 */
[----:B------:R-:W2:Y:S01]  /*0400*/  LDG.E R6, desc[UR4][R8.64] ;  /* 0x0000000408067981 */ /* 0x000ea2000c1e1900 */
[----:B------:R-:W-:-:S04]  /*0410*/  IMAD.WIDE R10, R0, 0x4, R18 ;  /* 0x00000004000a7825 */ /* 0x000fc800078e0212 */
[----:B------:R-:W-:-:S04]  /*0420*/  IMAD.WIDE R12, R0, 0x4, R8 ;  /* 0x00000004000c7825 */ /* 0x000fc800078e0208 */
[----:B--2---:R-:W-:-:S05]  /*0430*/  FMUL R23, R6, R6 ;  /* 0x0000000606177220 */ /* 0x004fca0000400000 */
[----:B------:R1:W-:Y:S04]  /*0440*/  STG.E desc[UR4][R10.64], R23 ;  /* 0x000000170a007986 */ /* 0x0003e8000c101904 */
[----:B------:R-:W2:Y:S01]  /*0450*/  LDG.E R6, desc[UR4][R12.64] ;  /* 0x000000040c067981 */ /* 0x000ea2000c1e1900 */
[----:B------:R-:W-:-:S04]  /*0460*/  IMAD.WIDE R14, R0, 0x4, R10 ;  /* 0x00000004000e7825 */ /* 0x000fc800078e020a */
[----:B------:R-:W-:-:S04]  /*0470*/  IMAD.WIDE R16, R0, 0x4, R12 ;  /* 0x0000000400107825 */ /* 0x000fc800078e020c */
[----:B--2---:R-:W-:-:S05]  /*0480*/  FMUL R25, R6, R6 ;  /* 0x0000000606197220 */ /* 0x004fca0000400000 */
[----:B------:R1:W-:Y:S04]  /*0490*/  STG.E desc[UR4][R14.64], R25 ;  /* 0x000000190e007986 */ /* 0x0003e8000c101904 */
[----:B------:R-:W0:Y:S01]  /*04a0*/  LDG.E R16, desc[UR4][R16.64] ;  /* 0x0000000410107981 */ /* 0x000e22000c1e1900 */
[C---:B------:R-:W-:Y:S01]  /*04b0*/  IMAD.WIDE R8, R0.reuse, 0x4, R14 ;  /* 0x0000000400087825 */ /* 0x040fe200078e020e */
[----:B------:R-:W-:-:S04]  /*04c0*/  LEA R7, R0, R7, 0x2 ;  /* 0x0000000700077211 */ /* 0x000fc800078e10ff */
[----:B------:R-:W-:Y:S01]  /*04d0*/  ISETP.GE.AND P0, PT, R7, UR6, PT ;  /* 0x0000000607007c0c */ /* 0x000fe2000bf06270 */
[----:B0-----:R-:W-:-:S05]  /*04e0*/  FMUL R19, R16, R16 ;  /* 0x0000001010137220 */ /* 0x001fca0000400000 */
[----:B------:R1:W-:Y:S07]  /*04f0*/  STG.E desc[UR4][R8.64], R19 ;  /* 0x0000001308007986 */ /* 0x0003ee000c101904 */
[----:B------:R-:W-:Y:S05]  /*0500*/  @!P0 BRA `(.L_x_8) ;  /* 0xfffffffc00a48947 */ /* 0x000fea000383ffff */
[----:B------:R-:W-:Y:S05]  /*0510*/  EXIT ;  /* 0x000000000000794d */ /* 0x000fea0003800000 */
.L_x_9:
        /* <DEDUP_REMOVED lines=14> */
.L_x_33:


//--------------------- .text.elSq                --------------------------
	.section	.text.elSq,"ax",@progbits
	.align	128
        .global         elSq
        .type           elSq,@function
        .size           elSq,(.L_x_34 - elSq)
        .other          elSq,@"STO_CUDA_ENTRY STV_DEFAULT"
elSq:
.text.elSq:
        /* <DEDUP_REMOVED lines=11> */
[C---:B------:R-:W-:Y:S01]  /*00b0*/  IADD3 R4, PT, PT, R0.reuse, R5, RZ ;  /* 0x0000000500047210 */ /* 0x040fe20007ffe0ff */
[----:B------:R-:W-:Y:S01]  /*00c0*/  IMAD.MOV R9, RZ, RZ, -R0 ;  /* 0x000000ffff097224 */ /* 0x000fe200078e0a00 */
[----:B------:R-:W-:Y:S01]  /*00d0*/  ISETP.NE.U32.AND P2, PT, R0, RZ, PT ;  /* 0x000000ff0000720c */ /* 0x000fe20003f45070 */
[----:B------:R-:W1:Y:S01]  /*00e0*/  LDCU.64 UR4, c[0x0][0x358] ;  /* 0x00006b00ff0477ac */ /* 0x000e620008000a00 */
[C---:B------:R-:W-:Y:S01]  /*00f0*/  ISETP.GE.AND P0, PT, R4.reuse, UR6, PT ;  /* 0x0000000604007c0c */ /* 0x040fe2000bf06270 */
[----:B------:R-:W-:Y:S01]  /*0100*/  BSSY.RECONVERGENT B0, `(.L_x_10) ;  /* 0x0000025000007945 */ /* 0x000fe20003800200 */
[----:B------:R-:W-:Y:S02]  /*0110*/  VIMNMX R7, PT, PT, R4, UR6, !PT ;  /* 0x0000000604077c48 */ /* 0x000fe4000ffe0100 */
[----:B------:R-:W-:-:S04]  /*0120*/  SEL R6, RZ, 0x1, P0 ;  /* 0x00000001ff067807 */ /* 0x000fc80000000000 */
[----:B------:R-:W-:Y:S01]  /*0130*/  IADD3 R7, PT, PT, R7, -R4, -R6 ;  /* 0x8000000407077210 */ /* 0x000fe20007ffe806 */
[----:B0-----:R-:W0:Y:S02]  /*0140*/  MUFU.RCP R8, R8 ;  /* 0x0000000800087308 */ /* 0x001e240000001000 */
[----:B0-----:R-:W-:-:S06]  /*0150*/  IADD3 R2, PT, PT, R8, 0xffffffe, RZ ;  /* 0x0ffffffe08027810 */ /* 0x001fcc0007ffe0ff */
[----:B------:R0:W2:Y:S02]  /*0160*/  F2I.FTZ.U32.TRUNC.NTZ R3, R2 ;  /* 0x0000000200037305 */ /* 0x0000a4000021f000 */
[----:B0-----:R-:W-:Y:S02]  /*0170*/  IMAD.MOV.U32 R2, RZ, RZ, RZ ;  /* 0x000000ffff027224 */ /* 0x001fe400078e00ff */
        /* <DEDUP_REMOVED lines=9> */
[----:B------:R-:W-:-:S13]  /*0210*/  ISETP.GE.U32.AND P1, PT, R7, R0, PT ;  /* 0x000000000700720c */ /* 0x000fda0003f26070 */
[----:B------:R-:W-:Y:S01]  /*0220*/  @P1 VIADD R9, R9, 0x1 ;  /* 0x0000000109091836 */ /* 0x000fe20000000000 */
[----:B------:R-:W-:-:S04]  /*0230*/  @!P2 LOP3.LUT R9, RZ, R0, RZ, 0x33, !PT ;  /* 0x00000000ff09a212 */ /* 0x000fc800078e33ff */
[----:B------:R-:W-:-:S04]  /*0240*/  IADD3 R4, PT, PT, R6, R9, RZ ;  /* 0x0000000906047210 */ /* 0x000fc80007ffe0ff */
[C---:B------:R-:W-:Y:S02]  /*0250*/  LOP3.LUT R6, R4.reuse, 0x3, RZ, 0xc0, !PT ;  /* 0x0000000304067812 */ /* 0x040fe400078ec0ff */
[----:B------:R-:W-:Y:S02]  /*0260*/  ISETP.GE.U32.AND P1, PT, R4, 0x3, PT ;  /* 0x000000030400780c */ /* 0x000fe40003f26070 */
[----:B------:R-:W-:-:S13]  /*0270*/  ISETP.NE.AND P0, PT, R6, 0x3, PT ;  /* 0x000000030600780c */ /* 0x000fda0003f05270 */
[----:B01----:R-:W-:Y:S05]  /*0280*/  @!P0 BRA `(.L_x_11) ;  /* 0x0000000000308947 */ /* 0x003fea0003800000 */
[----:B------:R-:W0:Y:S01]  /*0290*/  LDC.64 R8, c[0x0][0x388] ;  /* 0x0000e200ff087b82 */ /* 0x000e220000000a00 */
[----:B------:R-:W-:-:S05]  /*02a0*/  VIADD R4, R4, 0x1 ;  /* 0x0000000104047836 */ /* 0x000fca0000000000 */
[----:B------:R-:W-:-:S04]  /*02b0*/  LOP3.LUT R4, R4, 0x3, RZ, 0xc0, !PT ;  /* 0x0000000304047812 */ /* 0x000fc800078ec0ff */
[----:B------:R-:W-:-:S07]  /*02c0*/  IADD3 R4, PT, PT, -R4, RZ, RZ ;  /* 0x000000ff04047210 */ /* 0x000fce0007ffe1ff */
.L_x_12:
[----:B01----:R-:W-:-:S05]  /*02d0*/  IMAD.WIDE R6, R5, 0x4, R8 ;  /* 0x0000000405067825 */ /* 0x003fca00078e0208 */
[----:B------:R-:W2:Y:S01]  /*02e0*/  LDG.E R10, desc[UR4][R6.64] ;  /* 0x00000004060a7981 */ /* 0x000ea2000c1e1900 */
[----:B------:R-:W-:Y:S01]  /*02f0*/  VIADD R4, R4, 0x1 ;  /* 0x0000000104047836 */ /* 0x000fe20000000000 */
[----:B------:R-:W-:-:S04]  /*0300*/  IADD3 R5, PT, PT, R0, R5, RZ ;  /* 0x0000000500057210 */ /* 0x000fc80007ffe0ff */
[----:B------:R-:W-:Y:S01]  /*0310*/  ISETP.NE.AND P0, PT, R4, RZ, PT ;  /* 0x000000ff0400720c */ /* 0x000fe20003f05270 */
[----:B--2---:R-:W-:-:S05]  /*0320*/  FMUL R11, R10, R10 ;  /* 0x0000000a0a0b7220 */ /* 0x004fca0000400000 */
[----:B------:R1:W-:Y:S07]  /*0330*/  STG.E desc[UR4][R6.64], R11 ;  /* 0x0000000b06007986 */ /* 0x0003ee000c101904 */
[----:B------:R-:W-:Y:S05]  /*0340*/  @P0 BRA `(.L_x_12) ;  /* 0xfffffffc00e00947 */ /* 0x000fea000383ffff */
.L_x_11:
[----:B------:R-:W-:Y:S05]  /*0350*/  BSYNC.RECONVERGENT B0 ;  /* 0x0000000000007941 */ /* 0x000fea0003800200 */
.L_x_10:
[----:B------:R-:W-:Y:S05]  /*0360*/  @!P1 EXIT ;  /* 0x000000000000994d */ /* 0x000fea0003800000 */
.L_x_13:
[----:B0-----:R-:W-:-:S05]  /*0370*/  IMAD.WIDE R12, R5, 0x4, R2 ;  /* 0x00000004050c7825 */ /* 0x001fca00078e0202 */
[----:B------:R-:W2:Y:S01]  /*0380*/  LDG.E R4, desc[UR4][R12.64] ;  /* 0x000000040c047981 */ /* 0x000ea2000c1e1900 */
[----:B-1----:R-:W-:-:S04]  /*0390*/  IMAD.WIDE R6, R0, 0x4, R12 ;  /* 0x0000000400067825 */ /* 0x002fc800078e020c */
[----:B--2---:R-:W-:-:S05]  /*03a0*/  FMUL R15, R4, R4 ;  /* 0x00000004040f7220 */ /* 0x004fca0000400000 */
[----:B------:R0:W-:Y:S04]  /*03b0*/  STG.E desc[UR4][R12.64], R15 ;  /* 0x0000000f0c007986 */ /* 0x0001e8000c101904 */
[----:B------:R-:W2:Y:S01]  /*03c0*/  LDG.E R4, desc[UR4][R6.64] ;  /* 0x0000000406047981 */ /* 0x000ea2000c1e1900 */
[----:B------:R-:W-:-:S04]  /*03d0*/  IMAD.WIDE R8, R0, 0x4, R6 ;  /* 0x0000000400087825 */ /* 0x000fc800078e0206 */
[----:B--2---:R-:W-:-:S05]  /*03e0*/  FMUL R17, R4, R4 ;  /* 0x0000000404117220 */ /* 0x004fca0000400000 */
[----:B------:R0:W-:Y:S04]  /*03f0*/  STG.E desc[UR4][R6.64], R17 ;  /* 0x0000001106007986 */ /* 0x0001e8000c101904 */
[----:B------:R-:W2:Y:S01]  /*0400*/  LDG.E R4, desc[UR4][R8.64] ;  /* 0x0000000408047981 */ /* 0x000ea2000c1e1900 */
[----:B------:R-:W-:-:S04]  /*0410*/  IMAD.WIDE R10, R0, 0x4, R8 ;  /* 0x00000004000a7825 */ /* 0x000fc800078e0208 */
[----:B--2---:R-:W-:-:S05]  /*0420*/  FMUL R19, R4, R4 ;  /* 0x0000000404137220 */ /* 0x004fca0000400000 */
[----:B------:R0:W-:Y:S04]  /*0430*/  STG.E desc[UR4][R8.64], R19 ;  /* 0x0000001308007986 */ /* 0x0001e8000c101904 */
[----:B------:R-:W2:Y:S01]  /*0440*/  LDG.E R4, desc[UR4][R10.64] ;  /* 0x000000040a047981 */ /* 0x000ea2000c1e1900 */
[----:B------:R-:W-:-:S04]  /*0450*/  LEA R5, R0, R5, 0x2 ;  /* 0x0000000500057211 */ /* 0x000fc800078e10ff */
[----:B------:R-:W-:Y:S01]  /*0460*/  ISETP.GE.AND P0, PT, R5, UR6, PT ;  /* 0x0000000605007c0c */ /* 0x000fe2000bf06270 */
[----:B--2---:R-:W-:-:S05]  /*0470*/  FMUL R21, R4, R4 ;  /* 0x0000000404157220 */ /* 0x004fca0000400000 */
[----:B------:R0:W-:Y:S07]  /*0480*/  STG.E desc[UR4][R10.64], R21 ;  /* 0x000000150a007986 */ /* 0x0001ee000c101904 */
[----:B------:R-:W-:Y:S05]  /*0490*/  @!P0 BRA `(.L_x_13) ;  /* 0xfffffffc00b48947 */ /* 0x000fea000383ffff */
[----:B------:R-:W-:Y:S05]  /*04a0*/  EXIT ;  /* 0x000000000000794d */ /* 0x000fea0003800000 */
.L_x_14:
        /* <DEDUP_REMOVED lines=13> */
.L_x_34:


//--------------------- .text.updateEst           --------------------------
	.section	.text.updateEst,"ax",@progbits
	.align	128
        .global         updateEst
        .type           updateEst,@function
        .size           updateEst,(.L_x_35 - updateEst)
        .other          updateEst,@"STO_CUDA_ENTRY STV_DEFAULT"
updateEst:
.text.updateEst:
        /* <DEDUP_REMOVED lines=11> */
[----:B------:R-:W-:Y:S01]  /*00b0*/  IADD3 R4, PT, PT, R0, R9, RZ ;  /* 0x0000000900047210 */ /* 0x000fe20007ffe0ff */
[----:B------:R-:W1:Y:S01]  /*00c0*/  LDCU.64 UR4, c[0x0][0x358] ;  /* 0x00006b00ff0477ac */ /* 0x000e620008000a00 */
[----:B------:R-:W-:Y:S01]  /*00d0*/  IADD3 R7, PT, PT, RZ, -R0, RZ ;  /* 0x80000000ff077210 */ /* 0x000fe20007ffe0ff */
[----:B------:R-:W-:Y:S01]  /*00e0*/  BSSY.RECONVERGENT B0, `(.L_x_15) ;  /* 0x0000032000007945 */ /* 0x000fe20003800200 */
[C---:B------:R-:W-:Y:S01]  /*00f0*/  ISETP.GE.AND P0, PT, R4.reuse, UR6, PT ;  /* 0x0000000604007c0c */ /* 0x040fe2000bf06270 */
[----:B------:R-:W2:Y:S01]  /*0100*/  LDCU UR7, c[0x0][0x388] ;  /* 0x00007100ff0777ac */ /* 0x000ea20008000800 */
[----:B------:R-:W-:Y:S02]  /*0110*/  VIMNMX R5, PT, PT, R4, UR6, !PT ;  /* 0x0000000604057c48 */ /* 0x000fe4000ffe0100 */
[----:B------:R-:W-:Y:S02]  /*0120*/  SEL R8, RZ, 0x1, P0 ;  /* 0x00000001ff087807 */ /* 0x000fe40000000000 */
[----:B------:R-:W-:-:S02]  /*0130*/  ISETP.NE.U32.AND P2, PT, R0, RZ, PT ;  /* 0x000000ff0000720c */ /* 0x000fc40003f45070 */
[----:B------:R-:W-:Y:S01]  /*0140*/  IADD3 R5, PT, PT, R5, -R4, -R8 ;  /* 0x8000000405057210 */ /* 0x000fe20007ffe808 */
[----:B0-----:R-:W0:Y:S02]  /*0150*/  MUFU.RCP R6, R6 ;  /* 0x0000000600067308 */ /* 0x001e240000001000 */
[----:B0-----:R-:W-:-:S06]  /*0160*/  IADD3 R2, PT, PT, R6, 0xffffffe, RZ ;  /* 0x0ffffffe06027810 */ /* 0x001fcc0007ffe0ff */
[----:B------:R0:W3:Y:S02]  /*0170*/  F2I.FTZ.U32.TRUNC.NTZ R3, R2 ;  /* 0x0000000200037305 */ /* 0x0000e4000021f000 */
[----:B0-----:R-:W-:Y:S02]  /*0180*/  HFMA2 R2, -RZ, RZ, 0, 0 ;  /* 0x00000000ff027431 */ /* 0x001fe400000001ff */
[----:B---3--:R-:W-:-:S04]  /*0190*/  IMAD R7, R7, R3, RZ ;  /* 0x0000000307077224 */ /* 0x008fc800078e02ff */
[----:B------:R-:W-:-:S06]  /*01a0*/  IMAD.HI.U32 R6, R3, R7, R2 ;  /* 0x0000000703067227 */ /* 0x000fcc00078e0002 */
[----:B------:R-:W-:Y:S02]  /*01b0*/  IMAD.HI.U32 R7, R6, R5, RZ ;  /* 0x0000000506077227 */ /* 0x000fe400078e00ff */
[----:B------:R-:W0:Y:S03]  /*01c0*/  LDC R6, c[0x0][0x384] ;  /* 0x0000e100ff067b82 */ /* 0x000e260000000800 */
[----:B------:R-:W-:-:S05]  /*01d0*/  IADD3 R2, PT, PT, -R7, RZ, RZ ;  /* 0x000000ff07027210 */ /* 0x000fca0007ffe1ff */
[----:B------:R-:W-:Y:S02]  /*01e0*/  IMAD R5, R0, R2, R5 ;  /* 0x0000000200057224 */ /* 0x000fe400078e0205 */
[----:B------:R-:W3:Y:S03]  /*01f0*/  LDC.64 R2, c[0x0][0x3a0] ;  /* 0x0000e800ff027b82 */ /* 0x000ee60000000a00 */
[----:B------:R-:W-:-:S13]  /*0200*/  ISETP.GE.U32.AND P0, PT, R5, R0, PT ;  /* 0x000000000500720c */ /* 0x000fda0003f06070 */
[----:B------:R-:W-:Y:S02]  /*0210*/  @P0 IADD3 R5, PT, PT, -R0, R5, RZ ;  /* 0x0000000500050210 */ /* 0x000fe40007ffe1ff */
[----:B------:R-:W-:Y:S02]  /*0220*/  @P0 IADD3 R7, PT, PT, R7, 0x1, RZ ;  /* 0x0000000107070810 */ /* 0x000fe40007ffe0ff */
[----:B------:R-:W-:Y:S02]  /*0230*/  ISETP.GE.U32.AND P1, PT, R5, R0, PT ;  /* 0x000000000500720c */ /* 0x000fe40003f26070 */
[----:B------:R-:W4:Y:S11]  /*0240*/  LDC.64 R4, c[0x0][0x390] ;  /* 0x0000e400ff047b82 */ /* 0x000f360000000a00 */
[----:B------:R-:W-:-:S02]  /*0250*/  @P1 IADD3 R7, PT, PT, R7, 0x1, RZ ;  /* 0x0000000107071810 */ /* 0x000fc40007ffe0ff */
[----:B------:R-:W-:-:S04]  /*0260*/  @!P2 LOP3.LUT R7, RZ, R0, RZ, 0x33, !PT ;  /* 0x00000000ff07a212 */ /* 0x000fc800078e33ff */
[----:B------:R-:W-:-:S04]  /*0270*/  IADD3 R8, PT, PT, R8, R7, RZ ;  /* 0x0000000708087210 */ /* 0x000fc80007ffe0ff */
[----:B------:R-:W-:-:S04]  /*0280*/  LOP3.LUT R7, R8, 0x3, RZ, 0xc0, !PT ;  /* 0x0000000308077812 */ /* 0x000fc800078ec0ff */
[----:B------:R-:W-:Y:S01]  /*0290*/  ISETP.NE.AND P0, PT, R7, 0x3, PT ;  /* 0x000000030700780c */ /* 0x000fe20003f05270 */
[----:B0-----:R-:W-:-:S12]  /*02a0*/  FADD R7, -R6, 1 ;  /* 0x3f80000006077421 */ /* 0x001fd80000000100 */
[----:B-123--:R-:W-:Y:S05]  /*02b0*/  @!P0 BRA `(.L_x_16) ;  /* 0x0000000000508947 */ /* 0x00efea0003800000 */
[----:B------:R-:W0:Y:S01]  /*02c0*/  LDC.64 R10, c[0x0][0x3a0] ;  /* 0x0000e800ff0a7b82 */ /* 0x000e220000000a00 */
[----:B------:R-:W-:-:S04]  /*02d0*/  IADD3 R16, PT, PT, R8, 0x1, RZ ;  /* 0x0000000108107810 */ /* 0x000fc80007ffe0ff */
[----:B------:R-:W-:-:S03]  /*02e0*/  LOP3.LUT R16, R16, 0x3, RZ, 0xc0, !PT ;  /* 0x0000000310107812 */ /* 0x000fc600078ec0ff */
[----:B------:R-:W1:Y:S01]  /*02f0*/  LDC.64 R12, c[0x0][0x390] ;  /* 0x0000e400ff0c7b82 */ /* 0x000e620000000a00 */
[----:B------:R-:W-:-:S07]  /*0300*/  IADD3 R22, PT, PT, -R16, RZ, RZ ;  /* 0x000000ff10167210 */ /* 0x000fce0007ffe1ff */
[----:B------:R-:W2:Y:S02]  /*0310*/  LDC.64 R14, c[0x0][0x398] ;  /* 0x0000e600ff0e7b82 */ /* 0x000ea40000000a00 */
.L_x_17:
[----:B--23--:R-:W-:-:S04]  /*0320*/  IMAD.WIDE R16, R9, 0x4, R14 ;  /* 0x0000000409107825 */ /* 0x00cfc800078e020e */
[----:B-1----:R-:W-:Y:S01]  /*0330*/  IMAD.WIDE R20, R9, 0x4, R12 ;  /* 0x0000000409147825 */ /* 0x002fe200078e020c */
[----:B------:R-:W2:Y:S05]  /*0340*/  LDG.E R19, desc[UR4][R16.64] ;  /* 0x0000000410137981 */ /* 0x000eaa000c1e1900 */
[----:B------:R-:W3:Y:S01]  /*0350*/  LDG.E R20, desc[UR4][R20.64] ;  /* 0x0000000414147981 */ /* 0x000ee2000c1e1900 */
[----:B------:R-:W-:-:S04]  /*0360*/  IADD3 R22, PT, PT, R22, 0x1, RZ ;  /* 0x0000000116167810 */ /* 0x000fc80007ffe0ff */
[----:B------:R-:W-:Y:S01]  /*0370*/  ISETP.NE.AND P0, PT, R22, RZ, PT ;  /* 0x000000ff1600720c */ /* 0x000fe20003f05270 */
[----:B--2---:R-:W-:-:S04]  /*0380*/  FMUL R18, R19, R6 ;  /* 0x0000000613127220 */ /* 0x004fc80000400000 */
[----:B---3--:R-:W-:Y:S01]  /*0390*/  FFMA R23, R7, R20, R18 ;  /* 0x0000001407177223 */ /* 0x008fe20000000012 */
[----:B0-----:R-:W-:Y:S01]  /*03a0*/  IMAD.WIDE R18, R9, 0x4, R10 ;  /* 0x0000000409127825 */ /* 0x001fe200078e020a */
[----:B------:R-:W-:-:S03]  /*03b0*/  IADD3 R9, PT, PT, R0, R9, RZ ;  /* 0x0000000900097210 */ /* 0x000fc60007ffe0ff */
[----:B------:R-:W-:Y:S01]  /*03c0*/  FMUL R25, R23, UR7 ;  /* 0x0000000717197c20 */ /* 0x000fe20008400000 */
[----:B------:R3:W-:Y:S04]  /*03d0*/  STG.E desc[UR4][R16.64], R23 ;  /* 0x0000001710007986 */ /* 0x0007e8000c101904 */
[----:B------:R3:W-:Y:S01]  /*03e0*/  STG.E desc[UR4][R18.64], R25 ;  /* 0x0000001912007986 */ /* 0x0007e2000c101904 */
[----:B------:R-:W-:Y:S05]  /*03f0*/  @P0 BRA `(.L_x_17) ;  /* 0xfffffffc00c80947 */ /* 0x000fea000383ffff */
.L_x_16:
[----:B------:R-:W-:Y:S05]  /*0400*/  BSYNC.RECONVERGENT B0 ;  /* 0x0000000000007941 */ /* 0x000fea0003800200 */
.L_x_15:
[----:B------:R-:W0:Y:S01]  /*0410*/  LDC.64 R10, c[0x0][0x398] ;  /* 0x0000e600ff0a7b82 */ /* 0x000e220000000a00 */
[----:B------:R-:W-:Y:S01]  /*0420*/  ISETP.GE.U32.AND P0, PT, R8, 0x3, PT ;  /* 0x000000030800780c */ /* 0x000fe20003f06070 */
[----:B------:R-:W1:-:S12]  /*0430*/  LDCU UR8, c[0x0][0x388] ;  /* 0x00007100ff0877ac */ /* 0x000e580008000800 */
[----:B-1----:R-:W-:Y:S05]  /*0440*/  @!P0 EXIT ;  /* 0x000000000000894d */ /* 0x002fea0003800000 */
.L_x_18:
[----:B01----:R-:W-:-:S04]  /*0450*/  IMAD.WIDE R12, R9, 0x4, R10 ;  /* 0x00000004090c7825 */ /* 0x003fc800078e020a */
[C---:B----4-:R-:W-:Y:S01]  /*0460*/  IMAD.WIDE R14, R9.reuse, 0x4, R4 ;  /* 0x00000004090e7825 */ /* 0x050fe200078e0204 */
[----:B---3--:R-:W2:Y:S04]  /*0470*/  LDG.E R17, desc[UR4][R12.64] ;  /* 0x000000040c117981 */ /* 0x008ea8000c1e1900 */
[----:B------:R-:W3:Y:S01]  /*0480*/  LDG.E R8, desc[UR4][R14.64] ;  /* 0x000000040e087981 */ /* 0x000ee2000c1e1900 */
[----:B------:R-:W-:-:S04]  /*0490*/  IMAD.WIDE R18, R9, 0x4, R2 ;  /* 0x0000000409127825 */ /* 0x000fc800078e0202 */
[----:B------:R-:W-:-:S04]  /*04a0*/  IMAD.WIDE R20, R0, 0x4, R14 ;  /* 0x0000000400147825 */ /* 0x000fc800078e020e */
[----:B--2---:R-:W-:-:S04]  /*04b0*/  FMUL R16, R17, R6 ;  /* 0x0000000611107220 */ /* 0x004fc80000400000 */
[----:B---3--:R-:W-:Y:S01]  /*04c0*/  FFMA R25, R7, R8, R16 ;  /* 0x0000000807197223 */ /* 0x008fe20000000010 */
[----:B------:R-:W-:-:S04]  /*04d0*/  IMAD.WIDE R16, R0, 0x4, R12 ;  /* 0x0000000400107825 */ /* 0x000fc800078e020c */
[----:B------:R-:W-:Y:S01]  /*04e0*/  FMUL R27, R25, UR8 ;  /* 0x00000008191b7c20 */ /* 0x000fe20008400000 */
[----:B------:R0:W-:Y:S04]  /*04f0*/  STG.E desc[UR4][R12.64], R25 ;  /* 0x000000190c007986 */ /* 0x0001e8000c101904 */
[----:B------:R1:W-:Y:S04]  /*0500*/  STG.E desc[UR4][R18.64], R27 ;  /* 0x0000001b12007986 */ /* 0x0003e8000c101904 */
[----:B------:R-:W2:Y:S04]  /*0510*/  LDG.E R23, desc[UR4][R16.64] ;  /* 0x0000000410177981 */ /* 0x000ea8000c1e1900 */
[----:B------:R-:W3:Y:S01]  /*0520*/  LDG.E R8, desc[UR4][R20.64] ;  /* 0x0000000414087981 */ /* 0x000ee2000c1e1900 */
[----:B0-----:R-:W-:-:S04]  /*0530*/  IMAD.WIDE R12, R0, 0x4, R20 ;  /* 0x00000004000c7825 */ /* 0x001fc800078e0214 */
[----:B--2---:R-:W-:Y:S01]  /*0540*/  FMUL R14, R23, R6 ;  /* 0x00000006170e7220 */ /* 0x004fe20000400000 */
[----:B------:R-:W-:-:S04]  /*0550*/  IMAD.WIDE R22, R0, 0x4, R18 ;  /* 0x0000000400167825 */ /* 0x000fc800078e0212 */
[----:B---3--:R-:W-:Y:S01]  /*0560*/  FFMA R29, R7, R8, R14 ;  /* 0x00000008071d7223 */ /* 0x008fe2000000000e */
[----:B------:R-:W-:-:S04]  /*0570*/  IMAD.WIDE R14, R0, 0x4, R16 ;  /* 0x00000004000e7825 */ /* 0x000fc800078e0210 */
[----:B------:R-:W-:Y:S01]  /*0580*/  FMUL R8, R29, UR8 ;  /* 0x000000081d087c20 */ /* 0x000fe20008400000 */
[----:B------:R0:W-:Y:S04]  /*0590*/  STG.E desc[UR4][R16.64], R29 ;  /* 0x0000001d10007986 */ /* 0x0001e8000c101904 */
[----:B------:R2:W-:Y:S04]  /*05a0*/  STG.E desc[UR4][R22.64], R8 ;  /* 0x0000000816007986 */ /* 0x0005e8000c101904 */
[----:B-1----:R-:W3:Y:S04]  /*05b0*/  LDG.E R19, desc[UR4][R14.64] ;  /* 0x000000040e137981 */ /* 0x002ee8000c1e1900 */
[----:B------:R-:W4:Y:S01]  /*05c0*/  LDG.E R18, desc[UR4][R12.64] ;  /* 0x000000040c127981 */ /* 0x000f22000c1e1900 */
[----:B0-----:R-:W-:-:S04]  /*05d0*/  IMAD.WIDE R16, R0, 0x4, R12 ;  /* 0x0000000400107825 */ /* 0x001fc800078e020c */
[----:B---3--:R-:W-:-:S04]  /*05e0*/  FMUL R20, R19, R6 ;  /* 0x0000000613147220 */ /* 0x008fc80000400000 */
[----:B----4-:R-:W-:Y:S01]  /*05f0*/  FFMA R25, R7, R18, R20 ;  /* 0x0000001207197223 */ /* 0x010fe20000000014 */
[----:B------:R-:W-:-:S04]  /*0600*/  IMAD.WIDE R20, R0, 0x4, R22 ;  /* 0x0000000400147825 */ /* 0x000fc800078e0216 */
[----:B------:R-:W-:Y:S01]  /*0610*/  FMUL R27, R25, UR8 ;  /* 0x00000008191b7c20 */ /* 0x000fe20008400000 */
[C---:B------:R-:W-:Y:S01]  /*0620*/  IMAD.WIDE R18, R0.reuse, 0x4, R14 ;  /* 0x0000000400127825 */ /* 0x040fe200078e020e */
[----:B------:R1:W-:Y:S04]  /*0630*/  STG.E desc[UR4][R14.64], R25 ;  /* 0x000000190e007986 */ /* 0x0003e8000c101904 */
[----:B------:R1:W-:Y:S04]  /*0640*/  STG.E desc[UR4][R20.64], R27 ;  /* 0x0000001b14007986 */ /* 0x0003e8000c101904 */
[----:B--2---:R-:W2:Y:S04]  /*0650*/  LDG.E R23, desc[UR4][R18.64] ;  /* 0x0000000412177981 */ /* 0x004ea8000c1e1900 */
[----:B------:R-:W3:Y:S01]  /*0660*/  LDG.E R16, desc[UR4][R16.64] ;  /* 0x0000000410107981 */ /* 0x000ee2000c1e1900 */
[C---:B------:R-:W-:Y:S01]  /*0670*/  IMAD.WIDE R12, R0.reuse, 0x4, R20 ;  /* 0x00000004000c7825 */ /* 0x040fe200078e0214 */
[----:B------:R-:W-:-:S04]  /*0680*/  LEA R9, R0, R9, 0x2 ;  /* 0x0000000900097211 */ /* 0x000fc800078e10ff */
[----:B------:R-:W-:Y:S01]  /*0690*/  ISETP.GE.AND P0, PT, R9, UR6, PT ;  /* 0x0000000609007c0c */ /* 0x000fe2000bf06270 */
[----:B--2---:R-:W-:-:S04]  /*06a0*/  FMUL R8, R23, R6 ;  /* 0x0000000617087220 */ /* 0x004fc80000400000 */
[----:B---3--:R-:W-:-:S04]  /*06b0*/  FFMA R23, R7, R16, R8 ;  /* 0x0000001007177223 */ /* 0x008fc80000000008 */
[----:B------:R-:W-:Y:S01]  /*06c0*/  FMUL R29, R23, UR8 ;  /* 0x00000008171d7c20 */ /* 0x000fe20008400000 */
[----:B------:R1:W-:Y:S04]  /*06d0*/  STG.E desc[UR4][R18.64], R23 ;  /* 0x0000001712007986 */ /* 0x0003e8000c101904 */
[----:B------:R1:W-:Y:S01]  /*06e0*/  STG.E desc[UR4][R12.64], R29 ;  /* 0x0000001d0c007986 */ /* 0x0003e2000c101904 */
[----:B------:R-:W-:Y:S05]  /*06f0*/  @!P0 BRA `(.L_x_18) ;  /* 0xfffffffc00548947 */ /* 0x000fea000383ffff */
[----:B------:R-:W-:Y:S05]  /*0700*/  EXIT ;  /* 0x000000000000794d */ /* 0x000fea0003800000 */
.L_x_19:
        /* <DEDUP_REMOVED lines=15> */
.L_x_35:


//--------------------- .text.updateParams        --------------------------
	.section	.text.updateParams,"ax",@progbits
	.align	128
        .global         updateParams
        .type           updateParams,@function
        .size           updateParams,(.L_x_31 - updateParams)
        .other          updateParams,@"STO_CUDA_ENTRY STV_DEFAULT"
updateParams:
.text.updateParams:
        /* <DEDUP_REMOVED lines=10> */
[----:B------:R-:W0:Y:S01]  /*00a0*/  LDC R5, c[0x0][0x388] ;  /* 0x0000e200ff057b82 */ /* 0x000e220000000800 */
[----:B------:R-:W1:Y:S01]  /*00b0*/  LDCU UR4, c[0x0][0x390] ;  /* 0x00007200ff0477ac */ /* 0x000e620008000800 */
[----:B0-----:R-:W-:-:S13]  /*00c0*/  FSETP.GEU.AND P0, PT, |R5|, 1.175494350822287508e-38, PT ;  /* 0x008000000500780b */ /* 0x001fda0003f0e200 */
[----:B------:R-:W-:-:S04]  /*00d0*/  @!P0 FMUL R5, R5, 16777216 ;  /* 0x4b80000005058820 */ /* 0x000fc80000400000 */
[----:B------:R-:W0:Y:S02]  /*00e0*/  MUFU.LG2 R0, R5 ;  /* 0x0000000500007308 */ /* 0x000e240000000c00 */
[----:B0-----:R-:W-:-:S04]  /*00f0*/  @!P0 FADD R0, R0, -24 ;  /* 0xc1c0000000008421 */ /* 0x001fc80000000000 */
[----:B-1----:R-:W-:-:S05]  /*0100*/  FMUL R0, R0, UR4 ;  /* 0x0000000400007c20 */ /* 0x002fca0008400000 */
[----:B------:R-:W-:-:S13]  /*0110*/  FSETP.GEU.AND P0, PT, R0, -126, PT ;  /* 0xc2fc00000000780b */ /* 0x000fda0003f0e000 */
[----:B------:R-:W-:-:S04]  /*0120*/  @!P0 FMUL R0, R0, 0.5 ;  /* 0x3f00000000008820 */ /* 0x000fc80000400000 */
[----:B------:R-:W0:Y:S02]  /*0130*/  MUFU.EX2 R4, R0 ;  /* 0x0000000000047308 */ /* 0x000e240000000800 */
[----:B0-----:R-:W-:-:S04]  /*0140*/  @!P0 FMUL R4, R4, R4 ;  /* 0x0000000404048220 */ /* 0x001fc80000400000 */
[----:B------:R-:W-:-:S05]  /*0150*/  FADD R0, -R4, 1 ;  /* 0x3f80000004007421 */ /* 0x000fca0000000100 */
[----:B------:R-:W-:-:S04]  /*0160*/  IADD3 R4, PT, PT, R0, 0x1800000, RZ ;  /* 0x0180000000047810 */ /* 0x000fc80007ffe0ff */
[----:B------:R-:W-:-:S04]  /*0170*/  LOP3.LUT R4, R4, 0x7f800000, RZ, 0xc0, !PT ;  /* 0x7f80000004047812 */ /* 0x000fc800078ec0ff */
[----:B------:R-:W-:-:S13]  /*0180*/  ISETP.GT.U32.AND P0, PT, R4, 0x1ffffff, PT ;  /* 0x01ffffff0400780c */ /* 0x000fda0003f04070 */
[----:B------:R-:W-:Y:S05]  /*0190*/  @P0 BRA `(.L_x_20) ;  /* 0x00000000000c0947 */ /* 0x000fea0003800000 */
[----:B------:R-:W-:-:S07]  /*01a0*/  MOV R4, 0x1c0 ;  /* 0x000001c000047802 */ /* 0x000fce0000000f00 */
[----:B------:R-:W-:Y:S05]  /*01b0*/  CALL.REL.NOINC `($__internal_1_$__cuda_sm20_rcp_rn_f32_slowpath) ;  /* 0x0000000800c47944 */ /* 0x000fea0003c00000 */
[----:B------:R-:W-:Y:S05]  /*01c0*/  BRA `(.L_x_21) ;  /* 0x0000000000107947 */ /* 0x000fea0003800000 */
.L_x_20:
[----:B------:R-:W0:Y:S02]  /*01d0*/  MUFU.RCP R5, R0 ;  /* 0x0000000000057308 */ /* 0x000e240000001000 */
[----:B0-----:R-:W-:-:S04]  /*01e0*/  FFMA R4, R0, R5, -1 ;  /* 0xbf80000000047423 */ /* 0x001fc80000000005 */
[----:B------:R-:W-:-:S04]  /*01f0*/  FADD.FTZ R4, -R4, -RZ ;  /* 0x800000ff04047221 */ /* 0x000fc80000010100 */
[----:B------:R-:W-:-:S07]  /*0200*/  FFMA R6, R5, R4, R5 ;  /* 0x0000000405067223 */ /* 0x000fce0000000005 */
.L_x_21:
[----:B------:R-:W0:Y:S01]  /*0210*/  I2F.U32.RP R9, R2 ;  /* 0x0000000200097306 */ /* 0x000e220000209000 */
[----:B------:R-:W1:Y:S01]  /*0220*/  LDCU.64 UR8, c[0x0][0x380] ;  /* 0x00007000ff0877ac */ /* 0x000e620008000a00 */
[C---:B------:R-:W-:Y:S01]  /*0230*/  IADD3 R0, PT, PT, R2.reuse, R3, RZ ;  /* 0x0000000302007210 */ /* 0x040fe20007ffe0ff */
[----:B------:R-:W-:Y:S01]  /*0240*/  BSSY.RECONVERGENT B0, `(.L_x_22) ;  /* 0x0000043000007945 */ /* 0x000fe20003800200 */
[----:B------:R-:W-:Y:S01]  /*0250*/  IADD3 R11, PT, PT, RZ, -R2, RZ ;  /* 0x80000002ff0b7210 */ /* 0x000fe20007ffe0ff */
[----:B------:R-:W2:Y:S01]  /*0260*/  LDCU UR7, c[0x0][0x38c] ;  /* 0x00007180ff0777ac */ /* 0x000ea20008000800 */
[----:B------:R-:W-:Y:S01]  /*0270*/  ISETP.NE.U32.AND P2, PT, R2, RZ, PT ;  /* 0x000000ff0200720c */ /* 0x000fe20003f45070 */
[----:B------:R-:W3:Y:S01]  /*0280*/  LDCU.64 UR4, c[0x0][0x358] ;  /* 0x00006b00ff0477ac */ /* 0x000ee20008000a00 */
[----:B------:R-:W4:Y:S01]  /*0290*/  LDCU UR6, c[0x0][0x38c] ;  /* 0x00007180ff0677ac */ /* 0x000f220008000800 */
[----:B0-----:R-:W0:Y:S01]  /*02a0*/  MUFU.RCP R9, R9 ;  /* 0x0000000900097308 */ /* 0x001e220000001000 */
[----:B-1----:R-:W-:-:S02]  /*02b0*/  ISETP.GE.AND P0, PT, R0, UR8, PT ;  /* 0x0000000800007c0c */ /* 0x002fc4000bf06270 */
[----:B------:R-:W-:Y:S02]  /*02c0*/  VIMNMX R7, PT, PT, R0, UR8, !PT ;  /* 0x0000000800077c48 */ /* 0x000fe4000ffe0100 */
[----:B------:R-:W-:-:S04]  /*02d0*/  SEL R8, RZ, 0x1, P0 ;  /* 0x00000001ff087807 */ /* 0x000fc80000000000 */
[----:B------:R-:W-:Y:S02]  /*02e0*/  IADD3 R7, PT, PT, R7, -R0, -R8 ;  /* 0x8000000007077210 */ /* 0x000fe40007ffe808 */
[----:B0-----:R-:W-:-:S04]  /*02f0*/  IADD3 R4, PT, PT, R9, 0xffffffe, RZ ;  /* 0x0ffffffe09047810 */ /* 0x001fc80007ffe0ff */
[----:B------:R0:W1:Y:S02]  /*0300*/  F2I.FTZ.U32.TRUNC.NTZ R5, R4 ;  /* 0x0000000400057305 */ /* 0x000064000021f000 */
[----:B0-----:R-:W-:Y:S02]  /*0310*/  HFMA2 R4, -RZ, RZ, 0, 0 ;  /* 0x00000000ff047431 */ /* 0x001fe400000001ff */
[----:B-1----:R-:W-:-:S04]  /*0320*/  IMAD R11, R11, R5, RZ ;  /* 0x000000050b0b7224 */ /* 0x002fc800078e02ff */
[----:B------:R-:W-:Y:S02]  /*0330*/  IMAD.HI.U32 R10, R5, R11, R4 ;  /* 0x0000000b050a7227 */ /* 0x000fe400078e0004 */
[----:B------:R-:W0:Y:S04]  /*0340*/  LDC R4, c[0x0][0x388] ;  /* 0x0000e200ff047b82 */ /* 0x000e280000000800 */
[----:B------:R-:W-:-:S05]  /*0350*/  IMAD.HI.U32 R5, R10, R7, RZ ;  /* 0x000000070a057227 */ /* 0x000fca00078e00ff */
[----:B------:R-:W-:-:S05]  /*0360*/  IADD3 R0, PT, PT, -R5, RZ, RZ ;  /* 0x000000ff05007210 */ /* 0x000fca0007ffe1ff */
[----:B------:R-:W-:-:S05]  /*0370*/  IMAD R7, R2, R0, R7 ;  /* 0x0000000002077224 */ /* 0x000fca00078e0207 */
[----:B------:R-:W-:-:S13]  /*0380*/  ISETP.GE.U32.AND P0, PT, R7, R2, PT ;  /* 0x000000020700720c */ /* 0x000fda0003f06070 */
[----:B------:R-:W-:Y:S02]  /*0390*/  @P0 IADD3 R7, PT, PT, -R2, R7, RZ ;  /* 0x0000000702070210 */ /* 0x000fe40007ffe1ff */
[----:B------:R-:W-:Y:S02]  /*03a0*/  @P0 IADD3 R5, PT, PT, R5, 0x1, RZ ;  /* 0x0000000105050810 */ /* 0x000fe40007ffe0ff */
[----:B------:R-:W-:-:S13]  /*03b0*/  ISETP.GE.U32.AND P1, PT, R7, R2, PT ;  /* 0x000000020700720c */ /* 0x000fda0003f26070 */
[----:B------:R-:W-:Y:S02]  /*03c0*/  @P1 IADD3 R5, PT, PT, R5, 0x1, RZ ;  /* 0x0000000105051810 */ /* 0x000fe40007ffe0ff */
[----:B------:R-:W-:-:S04]  /*03d0*/  @!P2 LOP3.LUT R5, RZ, R2, RZ, 0x33, !PT ;  /* 0x00000002ff05a212 */ /* 0x000fc800078e33ff */
[----:B------:R-:W-:Y:S01]  /*03e0*/  IADD3 R14, PT, PT, R8, R5, RZ ;  /* 0x00000005080e7210 */ /* 0x000fe20007ffe0ff */
[----:B------:R-:W-:-:S03]  /*03f0*/  FMUL R5, R6, -UR9 ;  /* 0x8000000906057c20 */ /* 0x000fc60008400000 */
[C---:B------:R-:W-:Y:S02]  /*0400*/  LOP3.LUT R0, R14.reuse, 0x3, RZ, 0xc0, !PT ;  /* 0x000000030e007812 */ /* 0x040fe400078ec0ff */
[----:B------:R-:W-:Y:S02]  /*0410*/  ISETP.GE.U32.AND P0, PT, R14, 0x3, PT ;  /* 0x000000030e00780c */ /* 0x000fe40003f06070 */
[----:B------:R-:W-:Y:S01]  /*0420*/  ISETP.NE.AND P1, PT, R0, 0x3, PT ;  /* 0x000000030000780c */ /* 0x000fe20003f25270 */
[----:B0-----:R-:W-:-:S12]  /*0430*/  FADD R0, -R4, 1 ;  /* 0x3f80000004007421 */ /* 0x001fd80000000100 */
[----:B--234-:R-:W-:Y:S05]  /*0440*/  @!P1 BRA `(.L_x_23) ;  /* 0x0000000000889947 */ /* 0x01cfea0003800000 */
[----:B------:R-:W0:Y:S01]  /*0450*/  LDC.64 R6, c[0x0][0x398] ;  /* 0x0000e600ff067b82 */ /* 0x000e220000000a00 */
[----:B------:R-:W-:-:S04]  /*0460*/  IADD3 R14, PT, PT, R14, 0x1, RZ ;  /* 0x000000010e0e7810 */ /* 0x000fc80007ffe0ff */
[----:B------:R-:W-:-:S03]  /*0470*/  LOP3.LUT R14, R14, 0x3, RZ, 0xc0, !PT ;  /* 0x000000030e0e7812 */ /* 0x000fc600078ec0ff */
[----:B------:R-:W1:Y:S01]  /*0480*/  LDC.64 R8, c[0x0][0x3b0] ;  /* 0x0000ec00ff087b82 */ /* 0x000e620000000a00 */
[----:B------:R-:W-:-:S07]  /*0490*/  IADD3 R20, PT, PT, -R14, RZ, RZ ;  /* 0x000000ff0e147210 */ /* 0x000fce0007ffe1ff */
[----:B------:R-:W2:Y:S08]  /*04a0*/  LDC.64 R10, c[0x0][0x3a0] ;  /* 0x0000e800ff0a7b82 */ /* 0x000eb00000000a00 */
[----:B------:R-:W3:Y:S02]  /*04b0*/  LDC.64 R12, c[0x0][0x3a8] ;  /* 0x0000ea00ff0c7b82 */ /* 0x000ee40000000a00 */
.L_x_24:
[----:B--2-4-:R-:W-:-:S04]  /*04c0*/  IMAD.WIDE R14, R3, 0x4, R10 ;  /* 0x00000004030e7825 */ /* 0x014fc800078e020a */
[----:B---3--:R-:W-:Y:S01]  /*04d0*/  IMAD.WIDE R16, R3, 0x4, R12 ;  /* 0x0000000403107825 */ /* 0x008fe200078e020c */
[----:B------:R-:W2:Y:S04]  /*04e0*/  LDG.E R21, desc[UR4][R14.64] ;  /* 0x000000040e157981 */ /* 0x000ea8000c1e1900 */
[----:B------:R-:W3:Y:S01]  /*04f0*/  LDG.E R19, desc[UR4][R16.64] ;  /* 0x0000000410137981 */ /* 0x000ee2000c1e1900 */
[----:B--2---:R-:W-:-:S04]  /*0500*/  FMUL R18, R21, R0 ;  /* 0x0000000015127220 */ /* 0x004fc80000400000 */
[----:B---3--:R-:W-:Y:S01]  /*0510*/  FFMA R21, R19, R4, R18 ;  /* 0x0000000413157223 */ /* 0x008fe20000000012 */
[----:B-1----:R-:W-:-:S04]  /*0520*/  IMAD.WIDE R18, R3, 0x4, R8 ;  /* 0x0000000403127825 */ /* 0x002fc800078e0208 */
[----:B------:R-:W-:Y:S04]  /*0530*/  STG.E desc[UR4][R16.64], R21 ;  /* 0x0000001510007986 */ /* 0x000fe8000c101904 */
[----:B------:R-:W2:Y:S04]  /*0540*/  LDG.E R22, desc[UR4][R18.64] ;  /* 0x0000000412167981 */ /* 0x000ea8000c1e1900 */
[----:B------:R-:W3:Y:S01]  /*0550*/  LDG.E R23, desc[UR4][R14.64] ;  /* 0x000000040e177981 */ /* 0x000ee2000c1e1900 */
[----:B--2---:R-:W-:-:S05]  /*0560*/  FMUL R22, R22, UR6 ;  /* 0x0000000616167c20 */ /* 0x004fca0008400000 */
[----:B---3--:R-:W-:Y:S01]  /*0570*/  FMNMX3 R25, R22, 1.0000000168623835264e-16, |R23|, !PT ;  /* 0x24e6959516197876 */ /* 0x008fe20007800417 */
[----:B0-----:R-:W-:-:S04]  /*0580*/  IMAD.WIDE R22, R3, 0x4, R6 ;  /* 0x0000000403167825 */ /* 0x001fc800078e0206 */
[----:B------:R0:W-:Y:S04]  /*0590*/  STG.E desc[UR4][R18.64], R25 ;  /* 0x0000001912007986 */ /* 0x0001e8000c101904 */
[----:B------:R-:W2:Y:S04]  /*05a0*/  LDG.E R24, desc[UR4][R16.64] ;  /* 0x0000000410187981 */ /* 0x000ea8000c1e1900 */
[----:B------:R-:W3:Y:S01]  /*05b0*/  LDG.E R26, desc[UR4][R22.64] ;  /* 0x00000004161a7981 */ /* 0x000ee2000c1e1900 */
[----:B------:R-:W-:Y:S02]  /*05c0*/  FSETP.GEU.AND P1, PT, |R25|, 1.175494350822287508e-38, PT ;  /* 0x008000001900780b */ /* 0x000fe40003f2e200 */
[----:B------:R-:W-:-:S02]  /*05d0*/  IADD3 R20, PT, PT, R20, 0x1, RZ ;  /* 0x0000000114147810 */ /* 0x000fc40007ffe0ff */
[----:B------:R-:W-:-:S09]  /*05e0*/  IADD3 R3, PT, PT, R2, R3, RZ ;  /* 0x0000000302037210 */ /* 0x000fd20007ffe0ff */
[----:B0-----:R-:W-:-:S04]  /*05f0*/  @!P1 FMUL R25, R25, 16777216 ;  /* 0x4b80000019199820 */ /* 0x001fc80000400000 */
[----:B------:R-:W0:Y:S01]  /*0600*/  MUFU.RCP R21, R25 ;  /* 0x0000001900157308 */ /* 0x000e220000001000 */
[----:B--2---:R-:W-:Y:S01]  /*0610*/  @!P1 FMUL R24, R24, 16777216 ;  /* 0x4b80000018189820 */ /* 0x004fe20000400000 */
[----:B------:R-:W-:-:S03]  /*0620*/  ISETP.NE.AND P1, PT, R20, RZ, PT ;  /* 0x000000ff1400720c */ /* 0x000fc60003f25270 */
[----:B0-----:R-:W-:-:S04]  /*0630*/  FMUL R24, R21, R24 ;  /* 0x0000001815187220 */ /* 0x001fc80000400000 */
[----:B---3--:R-:W-:-:S05]  /*0640*/  FFMA R15, R5, R24, R26 ;  /* 0x00000018050f7223 */ /* 0x008fca000000001a */
[----:B------:R4:W-:Y:S01]  /*0650*/  STG.E desc[UR4][R22.64], R15 ;  /* 0x0000000f16007986 */ /* 0x0009e2000c101904 */
[----:B------:R-:W-:Y:S05]  /*0660*/  @P1 BRA `(.L_x_24) ;  /* 0xfffffffc00941947 */ /* 0x000fea000383ffff */
.L_x_23:
[----:B------:R-:W-:Y:S05]  /*0670*/  BSYNC.RECONVERGENT B0 ;  /* 0x0000000000007941 */ /* 0x000fea0003800200 */
.L_x_22:
[----:B------:R-:W-:Y:S05]  /*0680*/  @!P0 EXIT ;  /* 0x000000000000894d */ /* 0x000fea0003800000 */
.L_x_25:
[----:B------:R-:W0:Y:S08]  /*0690*/  LDC.64 R8, c[0x0][0x3a0] ;  /* 0x0000e800ff087b82 */ /* 0x000e300000000a00 */
[----:B------:R-:W1:Y:S08]  /*06a0*/  LDC.64 R6, c[0x0][0x3a8] ;  /* 0x0000ea00ff067b82 */ /* 0x000e700000000a00 */
[----:B------:R-:W2:Y:S01]  /*06b0*/  LDC.64 R10, c[0x0][0x3b0] ;  /* 0x0000ec00ff0a7b82 */ /* 0x000ea20000000a00 */
[----:B0-----:R-:W-:-:S05]  /*06c0*/  IMAD.WIDE R8, R3, 0x4, R8 ;  /* 0x0000000403087825 */ /* 0x001fca00078e0208 */
[----:B----4-:R-:W3:Y:S01]  /*06d0*/  LDG.E R15, desc[UR4][R8.64] ;  /* 0x00000004080f7981 */ /* 0x010ee2000c1e1900 */
[----:B-1----:R-:W-:-:S05]  /*06e0*/  IMAD.WIDE R6, R3, 0x4, R6 ;  /* 0x0000000403067825 */ /* 0x002fca00078e0206 */
[----:B------:R-:W4:Y:S01]  /*06f0*/  LDG.E R13, desc[UR4][R6.64] ;  /* 0x00000004060d7981 */ /* 0x000f22000c1e1900 */
[----:B--2---:R-:W-:-:S04]  /*0700*/  IMAD.WIDE R10, R3, 0x4, R10 ;  /* 0x00000004030a7825 */ /* 0x004fc800078e020a */
[----:B---3--:R-:W-:-:S04]  /*0710*/  FMUL R12, R15, R0 ;  /* 0x000000000f0c7220 */ /* 0x008fc80000400000 */
[----:B----4-:R-:W-:Y:S02]  /*0720*/  FFMA R15, R13, R4, R12 ;  /* 0x000000040d0f7223 */ /* 0x010fe4000000000c */
[----:B------:R-:W0:Y:S03]  /*0730*/  LDC.64 R12, c[0x0][0x398] ;  /* 0x0000e600ff0c7b82 */ /* 0x000e260000000a00 */
[----:B------:R-:W-:Y:S04]  /*0740*/  STG.E desc[UR4][R6.64], R15 ;  /* 0x0000000f06007986 */ /* 0x000fe8000c101904 */
[----:B------:R-:W2:Y:S04]  /*0750*/  LDG.E R14, desc[UR4][R10.64] ;  /* 0x000000040a0e7981 */ /* 0x000ea8000c1e1900 */
[----:B------:R-:W3:Y:S01]  /*0760*/  LDG.E R17, desc[UR4][R8.64] ;  /* 0x0000000408117981 */ /* 0x000ee2000c1e1900 */
[----:B0-----:R-:W-:-:S04]  /*0770*/  IMAD.WIDE R12, R3, 0x4, R12 ;  /* 0x00000004030c7825 */ /* 0x001fc800078e020c */
[----:B--2---:R-:W-:-:S05]  /*0780*/  FMUL R14, R14, UR7 ;  /* 0x000000070e0e7c20 */ /* 0x004fca0008400000 */
[----:B---3--:R-:W-:-:S05]  /*0790*/  FMNMX3 R17, R14, 1.0000000168623835264e-16, |R17|, !PT ;  /* 0x24e695950e117876 */ /* 0x008fca0007800411 */
[----:B------:R0:W-:Y:S04]  /*07a0*/  STG.E desc[UR4][R10.64], R17 ;  /* 0x000000110a007986 */ /* 0x0001e8000c101904 */
[----:B------:R-:W2:Y:S04]  /*07b0*/  LDG.E R14, desc[UR4][R6.64] ;  /* 0x00000004060e7981 */ /* 0x000ea8000c1e1900 */
[----:B------:R-:W3:Y:S01]  /*07c0*/  LDG.E R16, desc[UR4][R12.64] ;  /* 0x000000040c107981 */ /* 0x000ee2000c1e1900 */
[----:B------:R-:W-:-:S13]  /*07d0*/  FSETP.GEU.AND P0, PT, |R17|, 1.175494350822287508e-38, PT ;  /* 0x008000001100780b */ /* 0x000fda0003f0e200 */
[----:B0-----:R-:W-:-:S04]  /*07e0*/  @!P0 FMUL R17, R17, 16777216 ;  /* 0x4b80000011118820 */ /* 0x001fc80000400000 */
[----:B------:R-:W0:Y:S01]  /*07f0*/  MUFU.RCP R15, R17 ;  /* 0x00000011000f7308 */ /* 0x000e220000001000 */
[----:B--2---:R-:W-:-:S04]  /*0800*/  @!P0 FMUL R14, R14, 16777216 ;  /* 0x4b8000000e0e8820 */ /* 0x004fc80000400000 */
[----:B0-----:R-:W-:-:S04]  /*0810*/  FMUL R14, R15, R14 ;  /* 0x0000000e0f0e7220 */ /* 0x001fc80000400000 */
[----:B---3--:R-:W-:Y:S01]  /*0820*/  FFMA R19, R5, R14, R16 ;  /* 0x0000000e05137223 */ /* 0x008fe20000000010 */
[----:B------:R-:W-:-:S04]  /*0830*/  IMAD.WIDE R14, R2, 0x4, R8 ;  /* 0x00000004020e7825 */ /* 0x000fc800078e0208 */
[C---:B------:R-:W-:Y:S01]  /*0840*/  IMAD.WIDE R8, R2.reuse, 0x4, R6 ;  /* 0x0000000402087825 */ /* 0x040fe200078e0206 */
[----:B------:R0:W-:Y:S04]  /*0850*/  STG.E desc[UR4][R12.64], R19 ;  /* 0x000000130c007986 */ /* 0x0001e8000c101904 */
[----:B------:R-:W2:Y:S04]  /*0860*/  LDG.E R21, desc[UR4][R14.64] ;  /* 0x000000040e157981 */ /* 0x000ea8000c1e1900 */
[----:B------:R-:W3:Y:S01]  /*0870*/  LDG.E R7, desc[UR4][R8.64] ;  /* 0x0000000408077981 */ /* 0x000ee2000c1e1900 */
[----:B------:R-:W-:-:S04]  /*0880*/  IMAD.WIDE R10, R2, 0x4, R10 ;  /* 0x00000004020a7825 */ /* 0x000fc800078e020a */
[----:B--2---:R-:W-:-:S04]  /*0890*/  FMUL R6, R21, R0 ;  /* 0x0000000015067220 */ /* 0x004fc80000400000 */
[----:B---3--:R-:W-:-:S05]  /*08a0*/  FFMA R7, R7, R4, R6 ;  /* 0x0000000407077223 */ /* 0x008fca0000000006 */
        /* <DEDUP_REMOVED lines=12> */
[----:B------:R-:W-:-:S04]  /*0970*/  IMAD.WIDE R14, R2, 0x4, R14 ;  /* 0x00000004020e7825 */ /* 0x000fc800078e020e */
[----:B--2---:R-:W-:-:S04]  /*0980*/  @!P0 FMUL R6, R6, 16777216 ;  /* 0x4b80000006068820 */ /* 0x004fc80000400000 */
[----:B0-----:R-:W-:-:S04]  /*0990*/  FMUL R6, R7, R6 ;  /* 0x0000000607067220 */ /* 0x001fc80000400000 */
[----:B---3--:R-:W-:Y:S01]  /*09a0*/  FFMA R19, R5, R6, R16 ;  /* 0x0000000605137223 */ /* 0x008fe20000000010 */
[----:B------:R-:W-:-:S04]  /*09b0*/  IMAD.WIDE R6, R2, 0x4, R8 ;  /* 0x0000000402067825 */ /* 0x000fc800078e0208 */
        /* <DEDUP_REMOVED lines=41> */
[----:B------:R-:W-:Y:S01]  /*0c50*/  LEA R3, R2, R3, 0x2 ;  /* 0x0000000302037211 */ /* 0x000fe200078e10ff */
[----:B--2---:R-:W-:-:S04]  /*0c60*/  @!P0 FMUL R6, R6, 16777216 ;  /* 0x4b80000006068820 */ /* 0x004fc80000400000 */
[----:B0-----:R-:W-:-:S04]  /*0c70*/  FMUL R6, R7, R6 ;  /* 0x0000000607067220 */ /* 0x001fc80000400000 */
[----:B---3--:R-:W-:-:S05]  /*0c80*/  FFMA R7, R5, R6, R16 ;  /* 0x0000000605077223 */ /* 0x008fca0000000010 */
[----:B------:R0:W-:Y:S01]  /*0c90*/  STG.E desc[UR4][R12.64], R7 ;  /* 0x000000070c007986 */ /* 0x0001e2000c101904 */
[----:B------:R-:W-:-:S13]  /*0ca0*/  ISETP.GE.AND P0, PT, R3, UR8, PT ;  /* 0x0000000803007c0c */ /* 0x000fda000bf06270 */
[----:B0-----:R-:W-:Y:S05]  /*0cb0*/  @!P0 BRA `(.L_x_25) ;  /* 0xfffffff800748947 */ /* 0x001fea000383ffff */
[----:B------:R-:W-:Y:S05]  /*0cc0*/  EXIT ;  /* 0x000000000000794d */ /* 0x000fea0003800000 */
        .weak           $__internal_1_$__cuda_sm20_rcp_rn_f32_slowpath
        .type           $__internal_1_$__cuda_sm20_rcp_rn_f32_slowpath,@function
        .size           $__internal_1_$__cuda_sm20_rcp_rn_f32_slowpath,(.L_x_31 - $__internal_1_$__cuda_sm20_rcp_rn_f32_slowpath)
$__internal_1_$__cuda_sm20_rcp_rn_f32_slowpath:
[----:B------:R-:W-:-:S04]  /*0cd0*/  SHF.L.U32 R5, R0, 0x1, RZ ;  /* 0x0000000100057819 */ /* 0x000fc800000006ff */
[----:B------:R-:W-:-:S04]  /*0ce0*/  SHF.R.U32.HI R5, RZ, 0x18, R5 ;  /* 0x00000018ff057819 */ /* 0x000fc80000011605 */
[----:B------:R-:W-:-:S13]  /*0cf0*/  ISETP.NE.U32.AND P0, PT, R5, RZ, PT ;  /* 0x000000ff0500720c */ /* 0x000fda0003f05070 */
[----:B------:R-:W-:Y:S05]  /*0d00*/  @P0 BRA `(.L_x_26) ;  /* 0x00000000002c0947 */ /* 0x000fea0003800000 */
[----:B------:R-:W-:-:S04]  /*0d10*/  SHF.L.U32 R5, R0, 0x1, RZ ;  /* 0x0000000100057819 */ /* 0x000fc800000006ff */
[----:B------:R-:W-:-:S13]  /*0d20*/  ISETP.NE.AND P0, PT, R5, RZ, PT ;  /* 0x000000ff0500720c */ /* 0x000fda0003f05270 */
[----:B------:R2:W3:Y:S01]  /*0d30*/  @!P0 MUFU.RCP R5, R0 ;  /* 0x0000000000058308 */ /* 0x0004e20000001000 */
[----:B------:R-:W-:Y:S05]  /*0d40*/  @!P0 BRA `(.L_x_27) ;  /* 0x0000000000a48947 */ /* 0x000fea0003800000 */
[----:B------:R-:W-:-:S04]  /*0d50*/  FFMA R6, R0, 1.84467440737095516160e+19, RZ ;  /* 0x5f80000000067823 */ /* 0x000fc800000000ff */
[----:B---3--:R-:W2:Y:S02]  /*0d60*/  MUFU.RCP R5, R6 ;  /* 0x0000000600057308 */ /* 0x008ea40000001000 */
[----:B--2---:R-:W-:-:S04]  /*0d70*/  FFMA R0, R6, R5, -1 ;  /* 0xbf80000006007423 */ /* 0x004fc80000000005 */
[----:B------:R-:W-:-:S04]  /*0d80*/  FADD.FTZ R0, -R0, -RZ ;  /* 0x800000ff00007221 */ /* 0x000fc80000010100 */
[----:B------:R-:W-:-:S04]  /*0d90*/  FFMA R0, R5, R0, R5 ;  /* 0x0000000005007223 */ /* 0x000fc80000000005 */
[----:B------:R-:W-:Y:S01]  /*0da0*/  FFMA R5, R0, 1.84467440737095516160e+19, RZ ;  /* 0x5f80000000057823 */ /* 0x000fe200000000ff */
[----:B------:R-:W-:Y:S06]  /*0db0*/  BRA `(.L_x_27) ;  /* 0x0000000000887947 */ /* 0x000fec0003800000 */
.L_x_26:
[----:B------:R-:W-:-:S04]  /*0dc0*/  IADD3 R6, PT, PT, R5, -0xfd, RZ ;  /* 0xffffff0305067810 */ /* 0x000fc80007ffe0ff */
[----:B------:R-:W-:-:S13]  /*0dd0*/  ISETP.GT.U32.AND P0, PT, R6, 0x1, PT ;  /* 0x000000010600780c */ /* 0x000fda0003f04070 */
[----:B------:R-:W-:Y:S05]  /*0de0*/  @P0 BRA `(.L_x_28) ;  /* 0x0000000000780947 */ /* 0x000fea0003800000 */
[----:B------:R-:W-:Y:S02]  /*0df0*/  LOP3.LUT R7, R0, 0x7fffff, RZ, 0xc0, !PT ;  /* 0x007fffff00077812 */ /* 0x000fe400078ec0ff */
[----:B------:R-:W-:Y:S02]  /*0e00*/  MOV R11, 0x3 ;  /* 0x00000003000b7802 */ /* 0x000fe40000000f00 */
[----:B------:R-:W-:Y:S02]  /*0e10*/  LOP3.LUT R7, R7, 0x3f800000, RZ, 0xfc, !PT ;  /* 0x3f80000007077812 */ /* 0x000fe400078efcff */
[----:B------:R-:W-:Y:S02]  /*0e20*/  SHF.L.U32 R12, R11, R6, RZ ;  /* 0x000000060b0c7219 */ /* 0x000fe400000006ff */
[----:B------:R-:W0:Y:S02]  /*0e30*/  MUFU.RCP R8, R7 ;  /* 0x0000000700087308 */ /* 0x000e240000001000 */
[----:B0-----:R-:W-:-:S04]  /*0e40*/  FFMA R9, R7, R8, -1 ;  /* 0xbf80000007097423 */ /* 0x001fc80000000008 */
[----:B------:R-:W-:-:S04]  /*0e50*/  FADD.FTZ R9, -R9, -RZ ;  /* 0x800000ff09097221 */ /* 0x000fc80000010100 */
[CCC-:B------:R-:W-:Y:S01]  /*0e60*/  FFMA.RM R10, R8.reuse, R9.reuse, R8.reuse ;  /* 0x00000009080a7223 */ /* 0x1c0fe20000004008 */
[----:B------:R-:W-:-:S04]  /*0e70*/  FFMA.RP R9, R8, R9, R8 ;  /* 0x0000000908097223 */ /* 0x000fc80000008008 */
[C---:B------:R-:W-:Y:S02]  /*0e80*/  LOP3.LUT R8, R10.reuse, 0x7fffff, RZ, 0xc0, !PT ;  /* 0x007fffff0a087812 */ /* 0x040fe400078ec0ff */
[----:B------:R-:W-:Y:S02]  /*0e90*/  FSETP.NEU.FTZ.AND P0, PT, R10, R9, PT ;  /* 0x000000090a00720b */ /* 0x000fe40003f1d000 */
[----:B------:R-:W-:Y:S02]  /*0ea0*/  LOP3.LUT R9, R8, 0x800000, RZ, 0xfc, !PT ;  /* 0x0080000008097812 */ /* 0x000fe400078efcff */
[----:B------:R-:W-:Y:S02]  /*0eb0*/  SEL R8, RZ, 0xffffffff, !P0 ;  /* 0xffffffffff087807 */ /* 0x000fe40004000000 */
[----:B------:R-:W-:Y:S02]  /*0ec0*/  LOP3.LUT R7, R12, R9, RZ, 0xc0, !PT ;  /* 0x000000090c077212 */ /* 0x000fe400078ec0ff */
[----:B------:R-:W-:-:S02]  /*0ed0*/  IADD3 R8, PT, PT, -R8, RZ, RZ ;  /* 0x000000ff08087210 */ /* 0x000fc40007ffe1ff */
[-C--:B------:R-:W-:Y:S02]  /*0ee0*/  SHF.R.U32.HI R7, RZ, R6.reuse, R7 ;  /* 0x00000006ff077219 */ /* 0x080fe40000011607 */
[----:B------:R-:W-:Y:S02]  /*0ef0*/  LOP3.LUT P1, RZ, R8, R6, R9, 0xf8, !PT ;  /* 0x0000000608ff7212 */ /* 0x000fe4000782f809 */
[C---:B------:R-:W-:Y:S02]  /*0f00*/  LOP3.LUT P0, RZ, R7.reuse, 0x1, RZ, 0xc0, !PT ;  /* 0x0000000107ff7812 */ /* 0x040fe4000780c0ff */
[----:B------:R-:W-:-:S04]  /*0f10*/  LOP3.LUT P2, RZ, R7, 0x2, RZ, 0xc0, !PT ;  /* 0x0000000207ff7812 */ /* 0x000fc8000784c0ff */
[----:B------:R-:W-:Y:S02]  /*0f20*/  PLOP3.LUT P0, PT, P0, P1, P2, 0xe0, 0x0 ;  /* 0x000000000000781c */ /* 0x000fe40000703c20 */
[----:B------:R-:W-:Y:S02]  /*0f30*/  LOP3.LUT P1, RZ, R0, 0x7fffff, RZ, 0xc0, !PT ;  /* 0x007fffff00ff7812 */ /* 0x000fe4000782c0ff */
[----:B------:R-:W-:-:S04]  /*0f40*/  SEL R6, RZ, 0x1, !P0 ;  /* 0x00000001ff067807 */ /* 0x000fc80004000000 */
[----:B------:R-:W-:-:S04]  /*0f50*/  IADD3 R6, PT, PT, -R6, RZ, RZ ;  /* 0x000000ff06067210 */ /* 0x000fc80007ffe1ff */
[----:B------:R-:W-:Y:S02]  /*0f60*/  ISETP.GE.AND P0, PT, R6, RZ, PT ;  /* 0x000000ff0600720c */ /* 0x000fe40003f06270 */
[----:B------:R-:W-:-:S04]  /*0f70*/  IADD3 R6, PT, PT, R5, -0xfc, RZ ;  /* 0xffffff0405067810 */ /* 0x000fc80007ffe0ff */
[----:B------:R-:W-:-:S07]  /*0f80*/  SHF.R.U32.HI R5, RZ, R6, R9 ;  /* 0x00000006ff057219 */ /* 0x000fce0000011609 */
[----:B------:R-:W-:-:S04]  /*0f90*/  @!P0 IADD3 R5, PT, PT, R5, 0x1, RZ ;  /* 0x0000000105058810 */ /* 0x000fc80007ffe0ff */
[----:B------:R-:W-:-:S04]  /*0fa0*/  @!P1 SHF.L.U32 R5, R5, 0x1, RZ ;  /* 0x0000000105059819 */ /* 0x000fc800000006ff */
[----:B------:R-:W-:Y:S01]  /*0fb0*/  LOP3.LUT R5, R5, 0x80000000, R0, 0xf8, !PT ;  /* 0x8000000005057812 */ /* 0x000fe200078ef800 */
[----:B------:R-:W-:Y:S06]  /*0fc0*/  BRA `(.L_x_27) ;  /* 0x0000000000047947 */ /* 0x000fec0003800000 */
.L_x_28:
[----:B------:R0:W1:Y:S02]  /*0fd0*/  MUFU.RCP R5, R0 ;  /* 0x0000000000057308 */ /* 0x0000640000001000 */
.L_x_27:
[----:B-1-3--:R-:W-:Y:S01]  /*0fe0*/  MOV R6, R5 ;  /* 0x0000000500067202 */ /* 0x00afe20000000f00 */
[----:B------:R-:W-:-:S04]  /*0ff0*/  HFMA2 R5, -RZ, RZ, 0, 0 ;  /* 0x00000000ff057431 */ /* 0x000fc800000001ff */
[----:B0-2---:R-:W-:Y:S05]  /*1000*/  RET.REL.NODEC R4 `(updateParams) ;  /* 0xffffffec04fc7950 */ /* 0x005fea0003c3ffff */
.L_x_29:
        /* <DEDUP_REMOVED lines=15> */
.L_x_31:


//--------------------- .nv.shared.reserved.0     --------------------------
	.section	.nv.shared.reserved.0,"aw",@nobits
	.weak		__nv_reservedSMEM_offset_0_alias
	.size		__nv_reservedSMEM_offset_0_alias, 0, 64
	.other		__nv_reservedSMEM_offset_0_alias,@"STO_CUDA_RESERVED_SHARED STV_DEFAULT"
__nv_reservedSMEM_offset_0_alias:
	.zero		0
	.zero		64


//--------------------- .nv.constant0.scaleParams --------------------------
	.section	.nv.constant0.scaleParams,"a",@progbits
	.sectionflags	@""
	.align	4
.nv.constant0.scaleParams:
	.zero		928


//--------------------- .nv.constant0.elSq2       --------------------------
	.section	.nv.constant0.elSq2,"a",@progbits
	.sectionflags	@""
	.align	4
.nv.constant0.elSq2:
	.zero		920


//--------------------- .nv.constant0.elSq        --------------------------
	.section	.nv.constant0.elSq,"a",@progbits
	.sectionflags	@""
	.align	4
.nv.constant0.elSq:
	.zero		912


//--------------------- .nv.constant0.updateEst   --------------------------
	.section	.nv.constant0.updateEst,"a",@progbits
	.sectionflags	@""
	.align	4
.nv.constant0.updateEst:
	.zero		936


//--------------------- .nv.constant0.updateParams --------------------------
	.section	.nv.constant0.updateParams,"a",@progbits
	.sectionflags	@""
	.align	4
.nv.constant0.updateParams:
	.zero		952


//--------------------- SYMBOLS --------------------------

	.type		.nv.reservedSmem.offset0,@object
	.size		.nv.reservedSmem.offset0,0x4
